// auto-generated by cutlass_sweep.gemm — config: {"arch": "sm_100", "cluster_m": 2, "cluster_n": 2, "dtype": "bf16", "stages": 4, "tile_k": 32, "tile_m": 64, "tile_n": 64}
#include "cutlass/cutlass.h"
#include "cutlass/gemm/collective/collective_builder.hpp"
#include "cutlass/gemm/device/gemm_universal_adapter.h"
#include "cutlass/gemm/kernel/gemm_universal.hpp"
#include "cutlass/epilogue/collective/collective_builder.hpp"

using ElemA = cutlass::bfloat16_t;
using ElemB = cutlass::bfloat16_t;
using ElemCD = cutlass::bfloat16_t;
using Acc  = float;
using TileShape    = cute::Shape<cute::_64, cute::_64, cute::_32>;
using ClusterShape = cute::Shape<cute::_2, cute::_2, cute::_1>;

using CollectiveEpilogue = typename cutlass::epilogue::collective::CollectiveBuilder<
    cutlass::arch::Sm100, cutlass::arch::OpClassTensorOp,
    TileShape, ClusterShape,
    cutlass::epilogue::collective::EpilogueTileAuto,
    Acc, Acc,
    ElemCD, cutlass::layout::RowMajor, 128 / cutlass::sizeof_bits<ElemCD>::value,
    ElemCD, cutlass::layout::RowMajor, 128 / cutlass::sizeof_bits<ElemCD>::value,
    cutlass::epilogue::collective::EpilogueScheduleAuto
  >::CollectiveOp;

using CollectiveMainloop = typename cutlass::gemm::collective::CollectiveBuilder<
    cutlass::arch::Sm100, cutlass::arch::OpClassTensorOp,
    ElemA, cutlass::layout::RowMajor, 128 / cutlass::sizeof_bits<ElemA>::value,
    ElemB, cutlass::layout::ColumnMajor, 128 / cutlass::sizeof_bits<ElemB>::value,
    Acc,
    TileShape, ClusterShape,
    cutlass::gemm::collective::StageCount<4>,
    cutlass::gemm::collective::KernelScheduleAuto
  >::CollectiveOp;

using GemmKernel = cutlass::gemm::kernel::GemmUniversal<
    cute::Shape<int,int,int,int>,
    CollectiveMainloop,
    CollectiveEpilogue
>;
using Gemm = cutlass::gemm::device::GemmUniversalAdapter<GemmKernel>;

// Force the device kernel symbol into the cubin without needing a host main.
auto* _anchor = &cutlass::device_kernel<GemmKernel>;


// ===== COMPILED SASS (sm_100a) =====

	.target	sm_100a

	.elftype	@"ET_EXEC"


//--------------------- .note.nv.tkinfo           --------------------------
	.section	.note.nv.tkinfo,"",@"SHT_NOTE"
	.sectionflags	@"SHF_NOTE_NV_TKINFO"
	.tkinfo
        /*0018*/ 	.word	0x00000002
        /*0030*/ 	.string	""
        /*0030*/ 	.string	"ptxas"
        /*0030*/ 	.string	"Cuda compilation tools, release 13.0, V13.0.88"
        /*0030*/ 	.string	"Build cuda_13.0.r13.0/compiler.36424714_0"
        /*0030*/ 	.string	"-arch sm_100a -m 64 "



//--------------------- .note.nv.cuinfo           --------------------------
	.section	.note.nv.cuinfo,"",@"SHT_NOTE"
	.sectionflags	@"SHF_NOTE_NV_CUINFO"
        /*0018*/ 	.short	0x0002
        /*001a*/ 	.short	0x0064
        /*001c*/ 	.short	0x0082
	.zero		2


//--------------------- .nv.info                  --------------------------
	.section	.nv.info,"",@"SHT_CUDA_INFO"
	.align	4


	//----- nvinfo : EIATTR_REGCOUNT
	.align		4
        /*0000*/ 	.byte	0x04, 0x2f
        /*0002*/ 	.short	(.L_19 - .L_18)
	.align		4
.L_18:
        /*0004*/ 	.word	index@(_ZN7cutlass13device_kernelINS_4gemm6kernel13GemmUniversalIN4cute5tupleIJiiiiEEENS1_10collective13CollectiveMmaINS1_35MainloopSm100TmaUmmaWarpSpecializedILi4ELi2ELi4ENS5_IJNS4_1CILi2EEESB_NSA_ILi1EEEEEEEENS5_IJNSA_ILi64EEESF_NSA_ILi32EEEEEENS_10bfloat16_tENS5_IJlSC_lEEESI_SJ_NS4_8TiledMMAINS4_8MMA_AtomIJNS4_20SM100_MMA_F16BF16_SSISI_SI_fLi64ELi64ELNS4_4UMMA5MajorE0ELSO_0ELNSN_7ScaleInE0ELSP_0EEEEEENS4_6LayoutINS5_IJSC_SC_SC_EEENS5_IJNSA_ILi0EEESU_SU_EEEEENS5_IJNS4_10UnderscoreESX_SX_EEEEENS4_23SM90_TMA_LOAD_MULTICASTENS4_14ComposedLayoutINS4_7SwizzleILi2ELi4ELi3EEENS4_18smem_ptr_flag_bitsILi16EEENSS_INS5_IJNSA_ILi8EEESG_EEENS5_IJSG_SC_EEEEEEEvNS4_8identityES10_S1A_vS1B_EENS_8epilogue10collective18CollectiveEpilogueINS1D_23Sm100TmaWarpSpecializedILi3ELi2ELi16ELb1ELb0EEEJSH_NS5_IJNSS_ISF_SC_EENSS_ISG_SC_EEEEESI_SJ_SI_SJ_NS1D_6fusion15FusionCallbacksIS1H_NS1L_17LinearCombinationISI_fSI_fLNS_15FloatRoundStyleE2EEESH_S1K_JEEENS4_5SM1004TMEM4LOAD26SM100_TMEM_LOAD_16dp256b4xENS4_13SM90_TMA_LOADES1A_NS4_17SM75_U32x4_LDSM_NENS4_14SM90_TMA_STOREES1A_NS4_17SM90_U32x4_STSM_NENS4_39AutoVectorizingCopyWithAssumedAlignmentILi128EEEEEEvvEEEEvNT_6ParamsE)
        /*0008*/ 	.word	0x00000045


	//----- nvinfo : EIATTR_FRAME_SIZE
	.align		4
.L_19:
        /*000c*/ 	.byte	0x04, 0x11
        /*000e*/ 	.short	(.L_21 - .L_20)
	.align		4
.L_20:
        /*0010*/ 	.word	index@($__internal_2_$__cuda_sm10x_tcgen05_guardrail_trap_unallocated_columns_being_dealloced)
        /*0014*/ 	.word	0x00000000


	//----- nvinfo : EIATTR_FRAME_SIZE
	.align		4
.L_21:
        /*0018*/ 	.byte	0x04, 0x11
        /*001a*/ 	.short	(.L_23 - .L_22)
	.align		4
.L_22:
        /*001c*/ 	.word	index@($__internal_1_$__cuda_sm10x_tcgen05_guardrail_trap_phase_invalid_during_alloc)
        /*0020*/ 	.word	0x00000000


	//----- nvinfo : EIATTR_FRAME_SIZE
	.align		4
.L_23:
        /*0024*/ 	.byte	0x04, 0x11
        /*0026*/ 	.short	(.L_25 - .L_24)
	.align		4
.L_24:
        /*0028*/ 	.word	index@($__internal_0_$__cuda_sm10x_tcgen05_guardrail_trap_col_being_dealloced_not_returned_by_alloc)
        /*002c*/ 	.word	0x00000000


	//----- nvinfo : EIATTR_FRAME_SIZE
	.align		4
.L_25:
        /*0030*/ 	.byte	0x04, 0x11
        /*0032*/ 	.short	(.L_27 - .L_26)
	.align		4
.L_26:
        /*0034*/ 	.word	index@(_ZN7cutlass13device_kernelINS_4gemm6kernel13GemmUniversalIN4cute5tupleIJiiiiEEENS1_10collective13CollectiveMmaINS1_35MainloopSm100TmaUmmaWarpSpecializedILi4ELi2ELi4ENS5_IJNS4_1CILi2EEESB_NSA_ILi1EEEEEEEENS5_IJNSA_ILi64EEESF_NSA_ILi32EEEEEENS_10bfloat16_tENS5_IJlSC_lEEESI_SJ_NS4_8TiledMMAINS4_8MMA_AtomIJNS4_20SM100_MMA_F16BF16_SSISI_SI_fLi64ELi64ELNS4_4UMMA5MajorE0ELSO_0ELNSN_7ScaleInE0ELSP_0EEEEEENS4_6LayoutINS5_IJSC_SC_SC_EEENS5_IJNSA_ILi0EEESU_SU_EEEEENS5_IJNS4_10UnderscoreESX_SX_EEEEENS4_23SM90_TMA_LOAD_MULTICASTENS4_14ComposedLayoutINS4_7SwizzleILi2ELi4ELi3EEENS4_18smem_ptr_flag_bitsILi16EEENSS_INS5_IJNSA_ILi8EEESG_EEENS5_IJSG_SC_EEEEEEEvNS4_8identityES10_S1A_vS1B_EENS_8epilogue10collective18CollectiveEpilogueINS1D_23Sm100TmaWarpSpecializedILi3ELi2ELi16ELb1ELb0EEEJSH_NS5_IJNSS_ISF_SC_EENSS_ISG_SC_EEEEESI_SJ_SI_SJ_NS1D_6fusion15FusionCallbacksIS1H_NS1L_17LinearCombinationISI_fSI_fLNS_15FloatRoundStyleE2EEESH_S1K_JEEENS4_5SM1004TMEM4LOAD26SM100_TMEM_LOAD_16dp256b4xENS4_13SM90_TMA_LOADES1A_NS4_17SM75_U32x4_LDSM_NENS4_14SM90_TMA_STOREES1A_NS4_17SM90_U32x4_STSM_NENS4_39AutoVectorizingCopyWithAssumedAlignmentILi128EEEEEEvvEEEEvNT_6ParamsE)
        /*0038*/ 	.word	0x00000000


	//----- nvinfo : EIATTR_MIN_STACK_SIZE
	.align		4
.L_27:
        /*003c*/ 	.byte	0x04, 0x12
        /*003e*/ 	.short	(.L_29 - .L_28)
	.align		4
.L_28:
        /*0040*/ 	.word	index@(_ZN7cutlass13device_kernelINS_4gemm6kernel13GemmUniversalIN4cute5tupleIJiiiiEEENS1_10collective13CollectiveMmaINS1_35MainloopSm100TmaUmmaWarpSpecializedILi4ELi2ELi4ENS5_IJNS4_1CILi2EEESB_NSA_ILi1EEEEEEEENS5_IJNSA_ILi64EEESF_NSA_ILi32EEEEEENS_10bfloat16_tENS5_IJlSC_lEEESI_SJ_NS4_8TiledMMAINS4_8MMA_AtomIJNS4_20SM100_MMA_F16BF16_SSISI_SI_fLi64ELi64ELNS4_4UMMA5MajorE0ELSO_0ELNSN_7ScaleInE0ELSP_0EEEEEENS4_6LayoutINS5_IJSC_SC_SC_EEENS5_IJNSA_ILi0EEESU_SU_EEEEENS5_IJNS4_10UnderscoreESX_SX_EEEEENS4_23SM90_TMA_LOAD_MULTICASTENS4_14ComposedLayoutINS4_7SwizzleILi2ELi4ELi3EEENS4_18smem_ptr_flag_bitsILi16EEENSS_INS5_IJNSA_ILi8EEESG_EEENS5_IJSG_SC_EEEEEEEvNS4_8identityES10_S1A_vS1B_EENS_8epilogue10collective18CollectiveEpilogueINS1D_23Sm100TmaWarpSpecializedILi3ELi2ELi16ELb1ELb0EEEJSH_NS5_IJNSS_ISF_SC_EENSS_ISG_SC_EEEEESI_SJ_SI_SJ_NS1D_6fusion15FusionCallbacksIS1H_NS1L_17LinearCombinationISI_fSI_fLNS_15FloatRoundStyleE2EEESH_S1K_JEEENS4_5SM1004TMEM4LOAD26SM100_TMEM_LOAD_16dp256b4xENS4_13SM90_TMA_LOADES1A_NS4_17SM75_U32x4_LDSM_NENS4_14SM90_TMA_STOREES1A_NS4_17SM90_U32x4_STSM_NENS4_39AutoVectorizingCopyWithAssumedAlignmentILi128EEEEEEvvEEEEvNT_6ParamsE)
        /*0044*/ 	.word	0x00000000
.L_29:


//--------------------- .nv.compat                --------------------------
	.section	.nv.compat,"",@"SHT_CUDA_COMPAT_INFO"
	.align	4
        /*0000*/ 	.byte	0x02, 0x09, 0x01, 0x00, 0x02, 0x02, 0x02, 0x00, 0x02, 0x05, 0x05, 0x00, 0x03, 0x07, 0x01, 0x01
        /*0010*/ 	.byte	0x02, 0x03, 0x01, 0x00, 0x02, 0x06, 0x01, 0x00, 0x04, 0x0b, 0x08, 0x00, 0x09, 0x00, 0x00, 0x00
        /*0020*/ 	.byte	0x00, 0x00, 0x00, 0x00


//--------------------- .nv.info._ZN7cutlass13device_kernelINS_4gemm6kernel13GemmUniversalIN4cute5tupleIJiiiiEEENS1_10collective13CollectiveMmaINS1_35MainloopSm100TmaUmmaWarpSpecializedILi4ELi2ELi4ENS5_IJNS4_1CILi2EEESB_NSA_ILi1EEEEEEEENS5_IJNSA_ILi64EEESF_NSA_ILi32EEEEEENS_10bfloat16_tENS5_IJlSC_lEEESI_SJ_NS4_8TiledMMAINS4_8MMA_AtomIJNS4_20SM100_MMA_F16BF16_SSISI_SI_fLi64ELi64ELNS4_4UMMA5MajorE0ELSO_0ELNSN_7ScaleInE0ELSP_0EEEEEENS4_6LayoutINS5_IJSC_SC_SC_EEENS5_IJNSA_ILi0EEESU_SU_EEEEENS5_IJNS4_10UnderscoreESX_SX_EEEEENS4_23SM90_TMA_LOAD_MULTICASTENS4_14ComposedLayoutINS4_7SwizzleILi2ELi4ELi3EEENS4_18smem_ptr_flag_bitsILi16EEENSS_INS5_IJNSA_ILi8EEESG_EEENS5_IJSG_SC_EEEEEEEvNS4_8identityES10_S1A_vS1B_EENS_8epilogue10collective18CollectiveEpilogueINS1D_23Sm100TmaWarpSpecializedILi3ELi2ELi16ELb1ELb0EEEJSH_NS5_IJNSS_ISF_SC_EENSS_ISG_SC_EEEEESI_SJ_SI_SJ_NS1D_6fusion15FusionCallbacksIS1H_NS1L_17LinearCombinationISI_fSI_fLNS_15FloatRoundStyleE2EEESH_S1K_JEEENS4_5SM1004TMEM4LOAD26SM100_TMEM_LOAD_16dp256b4xENS4_13SM90_TMA_LOADES1A_NS4_17SM75_U32x4_LDSM_NENS4_14SM90_TMA_STOREES1A_NS4_17SM90_U32x4_STSM_NENS4_39AutoVectorizingCopyWithAssumedAlignmentILi128EEEEEEvvEEEEvNT_6ParamsE --------------------------
	.section	.nv.info._ZN7cutlass13device_kernelINS_4gemm6kernel13GemmUniversalIN4cute5tupleIJiiiiEEENS1_10collective13CollectiveMmaINS1_35MainloopSm100TmaUmmaWarpSpecializedILi4ELi2ELi4ENS5_IJNS4_1CILi2EEESB_NSA_ILi1EEEEEEEENS5_IJNSA_ILi64EEESF_NSA_ILi32EEEEEENS_10bfloat16_tENS5_IJlSC_lEEESI_SJ_NS4_8TiledMMAINS4_8MMA_AtomIJNS4_20SM100_MMA_F16BF16_SSISI_SI_fLi64ELi64ELNS4_4UMMA5MajorE0ELSO_0ELNSN_7ScaleInE0ELSP_0EEEEEENS4_6LayoutINS5_IJSC_SC_SC_EEENS5_IJNSA_ILi0EEESU_SU_EEEEENS5_IJNS4_10UnderscoreESX_SX_EEEEENS4_23SM90_TMA_LOAD_MULTICASTENS4_14ComposedLayoutINS4_7SwizzleILi2ELi4ELi3EEENS4_18smem_ptr_flag_bitsILi16EEENSS_INS5_IJNSA_ILi8EEESG_EEENS5_IJSG_SC_EEEEEEEvNS4_8identityES10_S1A_vS1B_EENS_8epilogue10collective18CollectiveEpilogueINS1D_23Sm100TmaWarpSpecializedILi3ELi2ELi16ELb1ELb0EEEJSH_NS5_IJNSS_ISF_SC_EENSS_ISG_SC_EEEEESI_SJ_SI_SJ_NS1D_6fusion15FusionCallbacksIS1H_NS1L_17LinearCombinationISI_fSI_fLNS_15FloatRoundStyleE2EEESH_S1K_JEEENS4_5SM1004TMEM4LOAD26SM100_TMEM_LOAD_16dp256b4xENS4_13SM90_TMA_LOADES1A_NS4_17SM75_U32x4_LDSM_NENS4_14SM90_TMA_STOREES1A_NS4_17SM90_U32x4_STSM_NENS4_39AutoVectorizingCopyWithAssumedAlignmentILi128EEEEEEvvEEEEvNT_6ParamsE,"",@"SHT_CUDA_INFO"
	.sectionflags	@""
	.align	4


	//----- nvinfo : EIATTR_CUDA_API_VERSION
	.align		4
        /*0000*/ 	.byte	0x04, 0x37
        /*0002*/ 	.short	(.L_31 - .L_30)
.L_30:
        /*0004*/ 	.word	0x00000082


	//----- nvinfo : EIATTR_KPARAM_INFO
	.align		4
.L_31:
        /*0008*/ 	.byte	0x04, 0x17
        /*000a*/ 	.short	(.L_33 - .L_32)
.L_32:
        /*000c*/ 	.word	0x00000000
        /*0010*/ 	.short	0x0000
        /*0012*/ 	.short	0x0000
        /*0014*/ 	.byte	0x00, 0xf0, 0x01, 0x20


	//----- nvinfo : EIATTR_AT_ENTRY_FRAGMENTS
	.align		4
.L_33:
        /*0018*/ 	.byte	0x04, 0x4f
        /*001a*/ 	.short	(.L_35 - .L_34)


	//   ....[0]....
.L_34:
        /*001c*/ 	.word	0x00000006


	//----- nvinfo : EIATTR_RESERVED_SMEM_USED
	.align		4
.L_35:
        /*0020*/ 	.byte	0x01, 0x41
	.zero		2


	//----- nvinfo : EIATTR_SPARSE_MMA_MASK
	.align		4
        /*0024*/ 	.byte	0x03, 0x50
        /*0026*/ 	.short	0x0000


	//----- nvinfo : EIATTR_TCGEN05_1CTA_USED
	.align		4
        /*0028*/ 	.byte	0x01, 0x51
	.zero		2


	//----- nvinfo : EIATTR_MAXREG_COUNT
	.align		4
        /*002c*/ 	.byte	0x03, 0x1b
        /*002e*/ 	.short	0x00ff


	//----- nvinfo : EIATTR_NUM_BARRIERS
	.align		4
        /*0030*/ 	.byte	0x02, 0x4c
        /*0032*/ 	.byte	0x07
	.zero		1


	//----- nvinfo : EIATTR_EXTERNS
	.align		4
        /*0034*/ 	.byte	0x04, 0x0f
        /*0036*/ 	.short	(.L_37 - .L_36)


	//   ....[0]....
	.align		4
.L_36:
        /*0038*/ 	.word	index@(__assertfail)


	//----- nvinfo : EIATTR_MERCURY_ISA_VERSION
	.align		4
.L_37:
        /*003c*/ 	.byte	0x03, 0x5f
        /*003e*/ 	.short	0x0101


	//----- nvinfo : EIATTR_INT_WARP_WIDE_INSTR_OFFSETS
	.align		4
        /*0040*/ 	.byte	0x04, 0x31
        /*0042*/ 	.short	(.L_39 - .L_38)


	//   ....[0]....
.L_38:
        /*0044*/ 	.word	0x00003dd0


	//   ....[1]....
        /*0048*/ 	.word	0x00003e00


	//   ....[2]....
        /*004c*/ 	.word	0x00003e20


	//   ....[3]....
        /*0050*/ 	.word	0x000049f0


	//   ....[4]....
        /*0054*/ 	.word	0x00004a70


	//   ....[5]....
        /*0058*/ 	.word	0x00004b70


	//   ....[6]....
        /*005c*/ 	.word	0x00004c80


	//----- nvinfo : EIATTR_COOP_GROUP_MASK_REGIDS
	.align		4
.L_39:
        /*0060*/ 	.byte	0x04, 0x29
        /*0062*/ 	.short	(.L_41 - .L_40)


	//   ....[0]....
.L_40:
        /*0064*/ 	.word	0xffffffff


	//   ....[1]....
        /*0068*/ 	.word	0xffffffff


	//   ....[2]....
        /*006c*/ 	.word	0xffffffff


	//   ....[3]....
        /*0070*/ 	.word	0xffffffff


	//   ....[4]....
        /*0074*/ 	.word	0xffffffff


	//   ....[5]....
        /*0078*/ 	.word	0xffffffff


	//   ....[6]....
        /*007c*/ 	.word	0xffffffff


	//   ....[7]....
        /*0080*/ 	.word	0xffffffff


	//   ....[8]....
        /*0084*/ 	.word	0xffffffff


	//   ....[9]....
        /*0088*/ 	.word	0xffffffff


	//   ....[10]....
        /*008c*/ 	.word	0xffffffff


	//   ....[11]....
        /*0090*/ 	.word	0xffffffff


	//   ....[12]....
        /*0094*/ 	.word	0xffffffff


	//   ....[13]....
        /*0098*/ 	.word	0xffffffff


	//----- nvinfo : EIATTR_COOP_GROUP_INSTR_OFFSETS
	.align		4
.L_41:
        /*009c*/ 	.byte	0x04, 0x28
        /*009e*/ 	.short	(.L_43 - .L_42)


	//   ....[0]....
.L_42:
        /*00a0*/ 	.word	0x00000080


	//   ....[1]....
        /*00a4*/ 	.word	0x000004f0


	//   ....[2]....
        /*00a8*/ 	.word	0x000006a0


	//   ....[3]....
        /*00ac*/ 	.word	0x00000820


	//   ....[4]....
        /*00b0*/ 	.word	0x00000920


	//   ....[5]....
        /*00b4*/ 	.word	0x00000a90


	//   ....[6]....
        /*00b8*/ 	.word	0x00000c30


	//   ....[7]....
        /*00bc*/ 	.word	0x00000de0


	//   ....[8]....
        /*00c0*/ 	.word	0x000021e0


	//   ....[9]....
        /*00c4*/ 	.word	0x000030a0


	//   ....[10]....
        /*00c8*/ 	.word	0x000032b0


	//   ....[11]....
        /*00cc*/ 	.word	0x000032e0


	//   ....[12]....
        /*00d0*/ 	.word	0x00003cb0


	//   ....[13]....
        /*00d4*/ 	.word	0x00003ee0


	//----- nvinfo : EIATTR_VRC_CTA_INIT_COUNT
	.align		4
.L_43:
        /*00d8*/ 	.byte	0x02, 0x4a
        /*00da*/ 	.byte	0x80
	.zero		1


	//----- nvinfo : EIATTR_SYSCALL_OFFSETS
	.align		4
        /*00dc*/ 	.byte	0x04, 0x46
        /*00de*/ 	.short	(.L_45 - .L_44)


	//   ....[0]....
.L_44:
        /*00e0*/ 	.word	0x00005980


	//   ....[1]....
        /*00e4*/ 	.word	0x00005a70


	//   ....[2]....
        /*00e8*/ 	.word	0x000062b0


	//   ....[3]....
        /*00ec*/ 	.word	0x00006c00


	//----- nvinfo : EIATTR_MBARRIER_INSTR_OFFSETS
	.align		4
.L_45:
        /*00f0*/ 	.byte	0x04, 0x39
        /*00f2*/ 	.short	(.L_47 - .L_46)


	//   ....[0]....
.L_46:
        /*00f4*/ 	.word	0x00000610
        /*00f8*/ 	.word	0x000000ff
        /*00fc*/ 	.word	0x00000000
        /*0100*/ 	.short	0x0100
        /*0102*/ 	.byte	0x04
	.zero		1


	//   ....[1]....
        /*0104*/ 	.word	0x00000620
        /*0108*/ 	.word	0x000000ff
        /*010c*/ 	.word	0x00000020
        /*0110*/ 	.short	0x0100
        /*0112*/ 	.byte	0x04
	.zero		1


	//   ....[2]....
        /*0114*/ 	.word	0x00000630
        /*0118*/ 	.word	0x000000ff
        /*011c*/ 	.word	0x00000008
        /*0120*/ 	.short	0x0100
        /*0122*/ 	.byte	0x04
	.zero		1


	//   ....[3]....
        /*0124*/ 	.word	0x00000640
        /*0128*/ 	.word	0x000000ff
        /*012c*/ 	.word	0x00000028
        /*0130*/ 	.short	0x0100
        /*0132*/ 	.byte	0x04
	.zero		1


	//   ....[4]....
        /*0134*/ 	.word	0x00000650
        /*0138*/ 	.word	0x000000ff
        /*013c*/ 	.word	0x00000010
        /*0140*/ 	.short	0x0100
        /*0142*/ 	.byte	0x04
	.zero		1


	//   ....[5]....
        /*0144*/ 	.word	0x00000660
        /*0148*/ 	.word	0x000000ff
        /*014c*/ 	.word	0x00000030
        /*0150*/ 	.short	0x0100
        /*0152*/ 	.byte	0x04
	.zero		1


	//   ....[6]....
        /*0154*/ 	.word	0x00000670
        /*0158*/ 	.word	0x000000ff
        /*015c*/ 	.word	0x00000018
        /*0160*/ 	.short	0x0100
        /*0162*/ 	.byte	0x04
	.zero		1


	//   ....[7]....
        /*0164*/ 	.word	0x00000680
        /*0168*/ 	.word	0x000000ff
        /*016c*/ 	.word	0x00000038
        /*0170*/ 	.short	0x0100
        /*0172*/ 	.byte	0x04
	.zero		1


	//   ....[8]....
        /*0174*/ 	.word	0x000007b0
        /*0178*/ 	.word	0x000000ff
        /*017c*/ 	.word	0x00000040
        /*0180*/ 	.short	0x0100
        /*0182*/ 	.byte	0x04
	.zero		1


	//   ....[9]....
        /*0184*/ 	.word	0x000007c0
        /*0188*/ 	.word	0x000000ff
        /*018c*/ 	.word	0x00000058
        /*0190*/ 	.short	0x0100
        /*0192*/ 	.byte	0x04
	.zero		1


	//   ....[10]....
        /*0194*/ 	.word	0x000007d0
        /*0198*/ 	.word	0x000000ff
        /*019c*/ 	.word	0x00000048
        /*01a0*/ 	.short	0x0100
        /*01a2*/ 	.byte	0x04
	.zero		1


	//   ....[11]....
        /*01a4*/ 	.word	0x000007e0
        /*01a8*/ 	.word	0x000000ff
        /*01ac*/ 	.word	0x00000060
        /*01b0*/ 	.short	0x0100
        /*01b2*/ 	.byte	0x04
	.zero		1


	//   ....[12]....
        /*01b4*/ 	.word	0x000007f0
        /*01b8*/ 	.word	0x000000ff
        /*01bc*/ 	.word	0x00000050
        /*01c0*/ 	.short	0x0100
        /*01c2*/ 	.byte	0x04
	.zero		1


	//   ....[13]....
        /*01c4*/ 	.word	0x00000800
        /*01c8*/ 	.word	0x000000ff
        /*01cc*/ 	.word	0x00000068
        /*01d0*/ 	.short	0x0100
        /*01d2*/ 	.byte	0x04
	.zero		1


	//   ....[14]....
        /*01d4*/ 	.word	0x000008f0
        /*01d8*/ 	.word	0x000000ff
        /*01dc*/ 	.word	0x00000070
        /*01e0*/ 	.short	0x0100
        /*01e2*/ 	.byte	0x06
	.zero		1


	//   ....[15]....
        /*01e4*/ 	.word	0x00000900
        /*01e8*/ 	.word	0x000000ff
        /*01ec*/ 	.word	0x00000078
        /*01f0*/ 	.short	0x0100
        /*01f2*/ 	.byte	0x06
	.zero		1


	//   ....[16]....
        /*01f4*/ 	.word	0x00000a40
        /*01f8*/ 	.word	0x000000ff
        /*01fc*/ 	.word	0x00000080
        /*0200*/ 	.short	0x0100
        /*0202*/ 	.byte	0x06
	.zero		1


	//   ....[17]....
        /*0204*/ 	.word	0x00000a50
        /*0208*/ 	.word	0x000000ff
        /*020c*/ 	.word	0x00000090
        /*0210*/ 	.short	0x0100
        /*0212*/ 	.byte	0x06
	.zero		1


	//   ....[18]....
        /*0214*/ 	.word	0x00000a60
        /*0218*/ 	.word	0x000000ff
        /*021c*/ 	.word	0x00000088
        /*0220*/ 	.short	0x0100
        /*0222*/ 	.byte	0x06
	.zero		1


	//   ....[19]....
        /*0224*/ 	.word	0x00000a70
        /*0228*/ 	.word	0x000000ff
        /*022c*/ 	.word	0x00000098
        /*0230*/ 	.short	0x0100
        /*0232*/ 	.byte	0x06
	.zero		1


	//   ....[20]....
        /*0234*/ 	.word	0x00000ba0
        /*0238*/ 	.word	0x000000ff
        /*023c*/ 	.word	0x000000a0
        /*0240*/ 	.short	0x0100
        /*0242*/ 	.byte	0x04
	.zero		1


	//   ....[21]....
        /*0244*/ 	.word	0x00000bb0
        /*0248*/ 	.word	0x000000ff
        /*024c*/ 	.word	0x000000c0
        /*0250*/ 	.short	0x0100
        /*0252*/ 	.byte	0x04
	.zero		1


	//   ....[22]....
        /*0254*/ 	.word	0x00000bc0
        /*0258*/ 	.word	0x000000ff
        /*025c*/ 	.word	0x000000a8
        /*0260*/ 	.short	0x0100
        /*0262*/ 	.byte	0x04
	.zero		1


	//   ....[23]....
        /*0264*/ 	.word	0x00000bd0
        /*0268*/ 	.word	0x000000ff
        /*026c*/ 	.word	0x000000c8
        /*0270*/ 	.short	0x0100
        /*0272*/ 	.byte	0x04
	.zero		1


	//   ....[24]....
        /*0274*/ 	.word	0x00000be0
        /*0278*/ 	.word	0x000000ff
        /*027c*/ 	.word	0x000000b0
        /*0280*/ 	.short	0x0100
        /*0282*/ 	.byte	0x04
	.zero		1


	//   ....[25]....
        /*0284*/ 	.word	0x00000bf0
        /*0288*/ 	.word	0x000000ff
        /*028c*/ 	.word	0x000000d0
        /*0290*/ 	.short	0x0100
        /*0292*/ 	.byte	0x04
	.zero		1


	//   ....[26]....
        /*0294*/ 	.word	0x00000c00
        /*0298*/ 	.word	0x000000ff
        /*029c*/ 	.word	0x000000b8
        /*02a0*/ 	.short	0x0100
        /*02a2*/ 	.byte	0x04
	.zero		1


	//   ....[27]....
        /*02a4*/ 	.word	0x00000c10
        /*02a8*/ 	.word	0x000000ff
        /*02ac*/ 	.word	0x000000d8
        /*02b0*/ 	.short	0x0100
        /*02b2*/ 	.byte	0x04
	.zero		1


	//   ....[28]....
        /*02b4*/ 	.word	0x00000d00
        /*02b8*/ 	.word	0x000000ff
        /*02bc*/ 	.word	0x000000e0
        /*02c0*/ 	.short	0x0100
        /*02c2*/ 	.byte	0x04
	.zero		1


	//   ....[29]....
        /*02c4*/ 	.word	0x00000d10
        /*02c8*/ 	.word	0x000000ff
        /*02cc*/ 	.word	0x000000f0
        /*02d0*/ 	.short	0x0100
        /*02d2*/ 	.byte	0x04
	.zero		1


	//   ....[30]....
        /*02d4*/ 	.word	0x00000d20
        /*02d8*/ 	.word	0x000000ff
        /*02dc*/ 	.word	0x000000e8
        /*02e0*/ 	.short	0x0100
        /*02e2*/ 	.byte	0x04
	.zero		1


	//   ....[31]....
        /*02e4*/ 	.word	0x00000d30
        /*02e8*/ 	.word	0x000000ff
        /*02ec*/ 	.word	0x000000f8
        /*02f0*/ 	.short	0x0100
        /*02f2*/ 	.byte	0x04
	.zero		1


	//   ....[32]....
        /*02f4*/ 	.word	0x000019d0
        /*02f8*/ 	.word	0x00000000
        /*02fc*/ 	.word	0x000000f0
        /*0300*/ 	.short	0x010a
        /*0302*/ 	.byte	0xff
	.zero		1


	//   ....[33]....
        /*0304*/ 	.word	0x00001a00
        /*0308*/ 	.word	0x00000000
        /*030c*/ 	.word	0x000000e0
        /*0310*/ 	.short	0x0101
        /*0312*/ 	.byte	0xff
	.zero		1


	//   ....[34]....
        /*0314*/ 	.word	0x00001ae0
        /*0318*/ 	.word	0x000000ff
        /*031c*/ 	.word	0x00000020
        /*0320*/ 	.short	0x010a
        /*0322*/ 	.byte	0x04
	.zero		1


	//   ....[35]....
        /*0324*/ 	.word	0x00001b60
        /*0328*/ 	.word	0x000000ff
        /*032c*/ 	.word	0x00000020
        /*0330*/ 	.short	0x010a
        /*0332*/ 	.byte	0x21
	.zero		1


	//   ....[36]....
        /*0334*/ 	.word	0x00001cf0
        /*0338*/ 	.word	0x000000ff
        /*033c*/ 	.word	0x00000020
        /*0340*/ 	.short	0x010a
        /*0342*/ 	.byte	0x08
	.zero		1


	//   ....[37]....
        /*0344*/ 	.word	0x00001e50
        /*0348*/ 	.word	0x000000ff
        /*034c*/ 	.word	0x00000078
        /*0350*/ 	.short	0x0101
        /*0352*/ 	.byte	0x06
	.zero		1


	//   ....[38]....
        /*0354*/ 	.word	0x00001e70
        /*0358*/ 	.word	0x000000ff
        /*035c*/ 	.word	0x00000020
        /*0360*/ 	.short	0x010a
        /*0362*/ 	.byte	0x04
	.zero		1


	//   ....[39]....
        /*0364*/ 	.word	0x00001ef0
        /*0368*/ 	.word	0x000000ff
        /*036c*/ 	.word	0x00000020
        /*0370*/ 	.short	0x010a
        /*0372*/ 	.byte	0x11
	.zero		1


	//   ....[40]....
        /*0374*/ 	.word	0x00002080
        /*0378*/ 	.word	0x000000ff
        /*037c*/ 	.word	0x00000020
        /*0380*/ 	.short	0x010a
        /*0382*/ 	.byte	0x07
	.zero		1


	//   ....[41]....
        /*0384*/ 	.word	0x00002210
        /*0388*/ 	.word	0x00000003
        /*038c*/ 	.word	0x00000080
        /*0390*/ 	.short	0x010a
        /*0392*/ 	.byte	0xff
	.zero		1


	//   ....[42]....
        /*0394*/ 	.word	0x00002360
        /*0398*/ 	.word	0x00000000
        /*039c*/ 	.word	0x00000000
        /*03a0*/ 	.short	0x0101
        /*03a2*/ 	.byte	0xff
	.zero		1


	//   ....[43]....
        /*03a4*/ 	.word	0x00002920
        /*03a8*/ 	.word	0x000000ff
        /*03ac*/ 	.word	0x00000000
        /*03b0*/ 	.short	0x010a
        /*03b2*/ 	.byte	0x04
	.zero		1


	//   ....[44]....
        /*03b4*/ 	.word	0x000029b0
        /*03b8*/ 	.word	0x000000ff
        /*03bc*/ 	.word	0x00000000
        /*03c0*/ 	.short	0x010a
        /*03c2*/ 	.byte	0x05
	.zero		1


	//   ....[45]....
        /*03c4*/ 	.word	0x00002a40
        /*03c8*/ 	.word	0x000000ff
        /*03cc*/ 	.word	0x00000000
        /*03d0*/ 	.short	0x010a
        /*03d2*/ 	.byte	0x05
	.zero		1


	//   ....[46]....
        /*03d4*/ 	.word	0x00002ae0
        /*03d8*/ 	.word	0x00000000
        /*03dc*/ 	.word	0x00000000
        /*03e0*/ 	.short	0x010a
        /*03e2*/ 	.byte	0xff
	.zero		1


	//   ....[47]....
        /*03e4*/ 	.word	0x00002c00
        /*03e8*/ 	.word	0x00000002
        /*03ec*/ 	.word	0x000000e0
        /*03f0*/ 	.short	0x010a
        /*03f2*/ 	.byte	0xff
	.zero		1


	//   ....[48]....
        /*03f4*/ 	.word	0x00002c70
        /*03f8*/ 	.word	0x00000002
        /*03fc*/ 	.word	0x00000000
        /*0400*/ 	.short	0x0101
        /*0402*/ 	.byte	0xff
	.zero		1


	//   ....[49]....
        /*0404*/ 	.word	0x00002c90
        /*0408*/ 	.word	0x000000ff
        /*040c*/ 	.word	0x00000090
        /*0410*/ 	.short	0x010a
        /*0412*/ 	.byte	0x04
	.zero		1


	//   ....[50]....
        /*0414*/ 	.word	0x00002db0
        /*0418*/ 	.word	0x00000002
        /*041c*/ 	.word	0x00000080
        /*0420*/ 	.short	0x010a
        /*0422*/ 	.byte	0xff
	.zero		1


	//   ....[51]....
        /*0424*/ 	.word	0x00002eb0
        /*0428*/ 	.word	0x00000002
        /*042c*/ 	.word	0x00000000
        /*0430*/ 	.short	0x0101
        /*0432*/ 	.byte	0xff
	.zero		1


	//   ....[52]....
        /*0434*/ 	.word	0x00002f40
        /*0438*/ 	.word	0x000000ff
        /*043c*/ 	.word	0x00000090
        /*0440*/ 	.short	0x0106
        /*0442*/ 	.byte	0x04
	.zero		1


	//   ....[53]....
        /*0444*/ 	.word	0x00002f60
        /*0448*/ 	.word	0x000000ff
        /*044c*/ 	.word	0x00000090
        /*0450*/ 	.short	0x010a
        /*0452*/ 	.byte	0x04
	.zero		1


	//   ....[54]....
        /*0454*/ 	.word	0x00002ff0
        /*0458*/ 	.word	0x000000ff
        /*045c*/ 	.word	0x00000090
        /*0460*/ 	.short	0x0106
        /*0462*/ 	.byte	0x07
	.zero		1


	//   ....[55]....
        /*0464*/ 	.word	0x00003030
        /*0468*/ 	.word	0x00000000
        /*046c*/ 	.word	0x00000090
        /*0470*/ 	.short	0x010a
        /*0472*/ 	.byte	0xff
	.zero		1


	//   ....[56]....
        /*0474*/ 	.word	0x00003540
        /*0478*/ 	.word	0x00000000
        /*047c*/ 	.word	0x00000080
        /*0480*/ 	.short	0x010a
        /*0482*/ 	.byte	0xff
	.zero		1


	//   ....[57]....
        /*0484*/ 	.word	0x00003640
        /*0488*/ 	.word	0x00000003
        /*048c*/ 	.word	0x00000000
        /*0490*/ 	.short	0x0101
        /*0492*/ 	.byte	0xff
	.zero		1


	//   ....[58]....
        /*0494*/ 	.word	0x00003650
        /*0498*/ 	.word	0x000000ff
        /*049c*/ 	.word	0x00000000
        /*04a0*/ 	.short	0x010a
        /*04a2*/ 	.byte	0x04
	.zero		1


	//   ....[59]....
        /*04a4*/ 	.word	0x000036d0
        /*04a8*/ 	.word	0x000000ff
        /*04ac*/ 	.word	0x000000c0
        /*04b0*/ 	.short	0x010a
        /*04b2*/ 	.byte	0x17
	.zero		1


	//   ....[60]....
        /*04b4*/ 	.word	0x000037b0
        /*04b8*/ 	.word	0x000000ff
        /*04bc*/ 	.word	0x00000000
        /*04c0*/ 	.short	0x010a
        /*04c2*/ 	.byte	0x05
	.zero		1


	//   ....[61]....
        /*04c4*/ 	.word	0x000038f0
        /*04c8*/ 	.word	0x000000ff
        /*04cc*/ 	.word	0x00000000
        /*04d0*/ 	.short	0x010a
        /*04d2*/ 	.byte	0x04
	.zero		1


	//   ....[62]....
        /*04d4*/ 	.word	0x00003ae0
        /*04d8*/ 	.word	0x000000ff
        /*04dc*/ 	.word	0x00000000
        /*04e0*/ 	.short	0x010a
        /*04e2*/ 	.byte	0x04
	.zero		1


	//   ....[63]....
        /*04e4*/ 	.word	0x00003b70
        /*04e8*/ 	.word	0x000000ff
        /*04ec*/ 	.word	0x00000000
        /*04f0*/ 	.short	0x010a
        /*04f2*/ 	.byte	0x05
	.zero		1


	//   ....[64]....
        /*04f4*/ 	.word	0x00003c00
        /*04f8*/ 	.word	0x000000ff
        /*04fc*/ 	.word	0x00000000
        /*0500*/ 	.short	0x010a
        /*0502*/ 	.byte	0x05
	.zero		1


	//   ....[65]....
        /*0504*/ 	.word	0x00003c90
        /*0508*/ 	.word	0x000000ff
        /*050c*/ 	.word	0x00000000
        /*0510*/ 	.short	0x010a
        /*0512*/ 	.byte	0x04
	.zero		1


	//   ....[66]....
        /*0514*/ 	.word	0x00004120
        /*0518*/ 	.word	0x0000000c
        /*051c*/ 	.word	0x00000080
        /*0520*/ 	.short	0x010a
        /*0522*/ 	.byte	0xff
	.zero		1


	//   ....[67]....
        /*0524*/ 	.word	0x00004290
        /*0528*/ 	.word	0x00000000
        /*052c*/ 	.word	0x00000000
        /*0530*/ 	.short	0x0101
        /*0532*/ 	.byte	0xff
	.zero		1


	//   ....[68]....
        /*0534*/ 	.word	0x00004710
        /*0538*/ 	.word	0x000000ff
        /*053c*/ 	.word	0x00000078
        /*0540*/ 	.short	0x010a
        /*0542*/ 	.byte	0x18
	.zero		1


	//   ....[69]....
        /*0544*/ 	.word	0x000048d0
        /*0548*/ 	.word	0x000000ff
        /*054c*/ 	.word	0x00000058
        /*0550*/ 	.short	0x010a
        /*0552*/ 	.byte	0x04
	.zero		1


	//   ....[70]....
        /*0554*/ 	.word	0x00004aa0
        /*0558*/ 	.word	0x000000ff
        /*055c*/ 	.word	0x00000040
        /*0560*/ 	.short	0x010b
        /*0562*/ 	.byte	0x04
	.zero		1


	//   ....[71]....
        /*0564*/ 	.word	0x00004ab0
        /*0568*/ 	.word	0x000000ff
        /*056c*/ 	.word	0x00000000
        /*0570*/ 	.short	0x0101
        /*0572*/ 	.byte	0x14
	.zero		1


	//   ....[72]....
        /*0574*/ 	.word	0x00004ac0
        /*0578*/ 	.word	0x000000ff
        /*057c*/ 	.word	0x00000058
        /*0580*/ 	.short	0x010a
        /*0582*/ 	.byte	0x05
	.zero		1


	//   ....[73]....
        /*0584*/ 	.word	0x00004cb0
        /*0588*/ 	.word	0x000000ff
        /*058c*/ 	.word	0x00000040
        /*0590*/ 	.short	0x010b
        /*0592*/ 	.byte	0x05
	.zero		1


	//   ....[74]....
        /*0594*/ 	.word	0x00004cc0
        /*0598*/ 	.word	0x000000ff
        /*059c*/ 	.word	0x00000000
        /*05a0*/ 	.short	0x0101
        /*05a2*/ 	.byte	0x04
	.zero		1


	//   ....[75]....
        /*05a4*/ 	.word	0x00004d60
        /*05a8*/ 	.word	0x000000ff
        /*05ac*/ 	.word	0x00000000
        /*05b0*/ 	.short	0x010a
        /*05b2*/ 	.byte	0x04
	.zero		1


	//   ....[76]....
        /*05b4*/ 	.word	0x00004df0
        /*05b8*/ 	.word	0x000000ff
        /*05bc*/ 	.word	0x00000000
        /*05c0*/ 	.short	0x010a
        /*05c2*/ 	.byte	0x05
	.zero		1


	//   ....[77]....
        /*05c4*/ 	.word	0x00004e90
        /*05c8*/ 	.word	0x00000000
        /*05cc*/ 	.word	0x00000000
        /*05d0*/ 	.short	0x010a
        /*05d2*/ 	.byte	0xff
	.zero		1


	//   ....[78]....
        /*05d4*/ 	.word	0x000051f0
        /*05d8*/ 	.word	0x00000000
        /*05dc*/ 	.word	0x00000080
        /*05e0*/ 	.short	0x010a
        /*05e2*/ 	.byte	0xff
	.zero		1


	//   ....[79]....
        /*05e4*/ 	.word	0x000052c0
        /*05e8*/ 	.word	0x00000000
        /*05ec*/ 	.word	0x00000000
        /*05f0*/ 	.short	0x0101
        /*05f2*/ 	.byte	0xff
	.zero		1


	//   ....[80]....
        /*05f4*/ 	.word	0x00005ed0
        /*05f8*/ 	.word	0x00000002
        /*05fc*/ 	.word	0x00000040
        /*0600*/ 	.short	0x010a
        /*0602*/ 	.byte	0xff
	.zero		1


	//   ....[81]....
        /*0604*/ 	.word	0x00005f10
        /*0608*/ 	.word	0x0000001b
        /*060c*/ 	.word	0x000000a0
        /*0610*/ 	.short	0x010a
        /*0612*/ 	.byte	0xff
	.zero		1


	//   ....[82]....
        /*0614*/ 	.word	0x00006000
        /*0618*/ 	.word	0x00000002
        /*061c*/ 	.word	0x00000040
        /*0620*/ 	.short	0x010a
        /*0622*/ 	.byte	0xff
	.zero		1


	//   ....[83]....
        /*0624*/ 	.word	0x00006190
        /*0628*/ 	.word	0x0000001b
        /*062c*/ 	.word	0x000000a0
        /*0630*/ 	.short	0x010a
        /*0632*/ 	.byte	0xff
	.zero		1


	//   ....[84]....
        /*0634*/ 	.word	0x00006960
        /*0638*/ 	.word	0x00000000
        /*063c*/ 	.word	0x00000000
        /*0640*/ 	.short	0x0101
        /*0642*/ 	.byte	0xff
	.zero		1


	//   ....[85]....
        /*0644*/ 	.word	0x00006970
        /*0648*/ 	.word	0x00000002
        /*064c*/ 	.word	0x00000040
        /*0650*/ 	.short	0x010a
        /*0652*/ 	.byte	0xff
	.zero		1


	//   ....[86]....
        /*0654*/ 	.word	0x00006a30
        /*0658*/ 	.word	0x00000002
        /*065c*/ 	.word	0x00000040
        /*0660*/ 	.short	0x010a
        /*0662*/ 	.byte	0xff
	.zero		1


	//   ....[87]....
        /*0664*/ 	.word	0x00006dd0
        /*0668*/ 	.word	0x000000ff
        /*066c*/ 	.word	0x00000000
        /*0670*/ 	.short	0x0101
        /*0672*/ 	.byte	0x04
	.zero		1


	//   ....[88]....
        /*0674*/ 	.word	0x00007330
        /*0678*/ 	.word	0x00000000
        /*067c*/ 	.word	0x00000000
        /*0680*/ 	.short	0x0101
        /*0682*/ 	.byte	0xff
	.zero		1


	//   ....[89]....
        /*0684*/ 	.word	0x000075e0
        /*0688*/ 	.word	0x000000ff
        /*068c*/ 	.word	0x00000000
        /*0690*/ 	.short	0x0101
        /*0692*/ 	.byte	0x04
	.zero		1


	//   ....[90]....
        /*0694*/ 	.word	0x00007600
        /*0698*/ 	.word	0x00000000
        /*069c*/ 	.word	0x000000f0
        /*06a0*/ 	.short	0x010a
        /*06a2*/ 	.byte	0xff
	.zero		1


	//   ....[91]....
        /*06a4*/ 	.word	0x00007660
        /*06a8*/ 	.word	0x00000000
        /*06ac*/ 	.word	0x00000020
        /*06b0*/ 	.short	0x010a
        /*06b2*/ 	.byte	0xff
	.zero		1


	//   ....[92]....
        /*06b4*/ 	.word	0x000076c0
        /*06b8*/ 	.word	0x00000000
        /*06bc*/ 	.word	0x00000020
        /*06c0*/ 	.short	0x010a
        /*06c2*/ 	.byte	0xff
	.zero		1


	//   ....[93]....
        /*06c4*/ 	.word	0x00007710
        /*06c8*/ 	.word	0x00000003
        /*06cc*/ 	.word	0x00000080
        /*06d0*/ 	.short	0x010a
        /*06d2*/ 	.byte	0xff
	.zero		1


	//   ....[94]....
        /*06d4*/ 	.word	0x00007770
        /*06d8*/ 	.word	0x00000000
        /*06dc*/ 	.word	0x00000000
        /*06e0*/ 	.short	0x010a
        /*06e2*/ 	.byte	0xff
	.zero		1


	//   ....[95]....
        /*06e4*/ 	.word	0x000077d0
        /*06e8*/ 	.word	0x00000000
        /*06ec*/ 	.word	0x00000000
        /*06f0*/ 	.short	0x010a
        /*06f2*/ 	.byte	0xff
	.zero		1


	//   ....[96]....
        /*06f4*/ 	.word	0x00007830
        /*06f8*/ 	.word	0x00000000
        /*06fc*/ 	.word	0x00000000
        /*0700*/ 	.short	0x010a
        /*0702*/ 	.byte	0xff
	.zero		1


	//   ....[97]....
        /*0704*/ 	.word	0x00007880
        /*0708*/ 	.word	0x00000002
        /*070c*/ 	.word	0x000000e0
        /*0710*/ 	.short	0x010a
        /*0712*/ 	.byte	0xff
	.zero		1


	//   ....[98]....
        /*0714*/ 	.word	0x000078e0
        /*0718*/ 	.word	0x00000002
        /*071c*/ 	.word	0x00000090
        /*0720*/ 	.short	0x010a
        /*0722*/ 	.byte	0xff
	.zero		1


	//   ....[99]....
        /*0724*/ 	.word	0x00007930
        /*0728*/ 	.word	0x00000002
        /*072c*/ 	.word	0x00000080
        /*0730*/ 	.short	0x010a
        /*0732*/ 	.byte	0xff
	.zero		1


	//   ....[100]....
        /*0734*/ 	.word	0x00007990
        /*0738*/ 	.word	0x00000000
        /*073c*/ 	.word	0x00000090
        /*0740*/ 	.short	0x010a
        /*0742*/ 	.byte	0xff
	.zero		1


	//   ....[101]....
        /*0744*/ 	.word	0x000079e0
        /*0748*/ 	.word	0x00000000
        /*074c*/ 	.word	0x00000080
        /*0750*/ 	.short	0x010a
        /*0752*/ 	.byte	0xff
	.zero		1


	//   ....[102]....
        /*0754*/ 	.word	0x00007a40
        /*0758*/ 	.word	0x00000002
        /*075c*/ 	.word	0x000000c0
        /*0760*/ 	.short	0x010a
        /*0762*/ 	.byte	0xff
	.zero		1


	//   ....[103]....
        /*0764*/ 	.word	0x00007aa0
        /*0768*/ 	.word	0x00000000
        /*076c*/ 	.word	0x00000000
        /*0770*/ 	.short	0x010a
        /*0772*/ 	.byte	0xff
	.zero		1


	//   ....[104]....
        /*0774*/ 	.word	0x00007b00
        /*0778*/ 	.word	0x00000000
        /*077c*/ 	.word	0x00000000
        /*0780*/ 	.short	0x010a
        /*0782*/ 	.byte	0xff
	.zero		1


	//   ....[105]....
        /*0784*/ 	.word	0x00007b60
        /*0788*/ 	.word	0x00000000
        /*078c*/ 	.word	0x00000000
        /*0790*/ 	.short	0x010a
        /*0792*/ 	.byte	0xff
	.zero		1


	//   ....[106]....
        /*0794*/ 	.word	0x00007bc0
        /*0798*/ 	.word	0x00000000
        /*079c*/ 	.word	0x00000000
        /*07a0*/ 	.short	0x010a
        /*07a2*/ 	.byte	0xff
	.zero		1


	//   ....[107]....
        /*07a4*/ 	.word	0x00007c20
        /*07a8*/ 	.word	0x00000000
        /*07ac*/ 	.word	0x00000000
        /*07b0*/ 	.short	0x010a
        /*07b2*/ 	.byte	0xff
	.zero		1


	//   ....[108]....
        /*07b4*/ 	.word	0x00007c70
        /*07b8*/ 	.word	0x0000000c
        /*07bc*/ 	.word	0x00000080
        /*07c0*/ 	.short	0x010a
        /*07c2*/ 	.byte	0xff
	.zero		1


	//   ....[109]....
        /*07c4*/ 	.word	0x00007cd0
        /*07c8*/ 	.word	0x00000000
        /*07cc*/ 	.word	0x00000078
        /*07d0*/ 	.short	0x010a
        /*07d2*/ 	.byte	0xff
	.zero		1


	//   ....[110]....
        /*07d4*/ 	.word	0x00007d30
        /*07d8*/ 	.word	0x00000000
        /*07dc*/ 	.word	0x00000058
        /*07e0*/ 	.short	0x010a
        /*07e2*/ 	.byte	0xff
	.zero		1


	//   ....[111]....
        /*07e4*/ 	.word	0x00007d90
        /*07e8*/ 	.word	0x00000006
        /*07ec*/ 	.word	0x00000058
        /*07f0*/ 	.short	0x010a
        /*07f2*/ 	.byte	0xff
	.zero		1


	//   ....[112]....
        /*07f4*/ 	.word	0x00007df0
        /*07f8*/ 	.word	0x00000000
        /*07fc*/ 	.word	0x00000000
        /*0800*/ 	.short	0x010a
        /*0802*/ 	.byte	0xff
	.zero		1


	//   ....[113]....
        /*0804*/ 	.word	0x00007e50
        /*0808*/ 	.word	0x00000000
        /*080c*/ 	.word	0x00000000
        /*0810*/ 	.short	0x010a
        /*0812*/ 	.byte	0xff
	.zero		1


	//   ....[114]....
        /*0814*/ 	.word	0x00007ea0
        /*0818*/ 	.word	0x00000000
        /*081c*/ 	.word	0x00000080
        /*0820*/ 	.short	0x010a
        /*0822*/ 	.byte	0xff
	.zero		1


	//   ....[115]....
        /*0824*/ 	.word	0x00007ef0
        /*0828*/ 	.word	0x00000002
        /*082c*/ 	.word	0x00000040
        /*0830*/ 	.short	0x010a
        /*0832*/ 	.byte	0xff
	.zero		1


	//   ....[116]....
        /*0834*/ 	.word	0x00007f40
        /*0838*/ 	.word	0x0000001b
        /*083c*/ 	.word	0x000000a0
        /*0840*/ 	.short	0x010a
        /*0842*/ 	.byte	0xff
	.zero		1


	//   ....[117]....
        /*0844*/ 	.word	0x00007f90
        /*0848*/ 	.word	0x00000002
        /*084c*/ 	.word	0x00000040
        /*0850*/ 	.short	0x010a
        /*0852*/ 	.byte	0xff
	.zero		1


	//----- nvinfo : EIATTR_NUM_MBARRIERS
	.align		4
.L_47:
        /*0854*/ 	.byte	0x03, 0x38
        /*0856*/ 	.short	0x0020


	//----- nvinfo : EIATTR_EXIT_INSTR_OFFSETS
	.align		4
        /*0858*/ 	.byte	0x04, 0x1c
        /*085a*/ 	.short	(.L_49 - .L_48)


	//   ....[0]....
.L_48:
        /*085c*/ 	.word	0x00002b10


	//   ....[1]....
        /*0860*/ 	.word	0x00003000


	//   ....[2]....
        /*0864*/ 	.word	0x00003060


	//   ....[3]....
        /*0868*/ 	.word	0x00003ef0


	//   ....[4]....
        /*086c*/ 	.word	0x00004ec0


	//   ....[5]....
        /*0870*/ 	.word	0x00004f00


	//   ....[6]....
        /*0874*/ 	.word	0x000074d0


	//   ....[7]....
        /*0878*/ 	.word	0x00007550


	//   ....[8]....
        /*087c*/ 	.word	0x00007580


	//   ....[9]....
        /*0880*/ 	.word	0x000075f0


	//----- nvinfo : EIATTR_MAX_THREADS
	.align		4
.L_49:
        /*0884*/ 	.byte	0x04, 0x05
        /*0886*/ 	.short	(.L_51 - .L_50)
.L_50:
        /*0888*/ 	.word	0x00000100
        /*088c*/ 	.word	0x00000001
        /*0890*/ 	.word	0x00000001


	//----- nvinfo : EIATTR_CRS_STACK_SIZE
	.align		4
.L_51:
        /*0894*/ 	.byte	0x04, 0x1e
        /*0896*/ 	.short	(.L_53 - .L_52)
.L_52:
        /*0898*/ 	.word	0x00000000


	//----- nvinfo : EIATTR_CBANK_PARAM_SIZE
	.align		4
.L_53:
        /*089c*/ 	.byte	0x03, 0x19
        /*089e*/ 	.short	0x0800


	//----- nvinfo : EIATTR_PARAM_CBANK
	.align		4
        /*08a0*/ 	.byte	0x04, 0x0a
        /*08a2*/ 	.short	(.L_55 - .L_54)
	.align		4
.L_54:
        /*08a4*/ 	.word	index@(.nv.constant0._ZN7cutlass13device_kernelINS_4gemm6kernel13GemmUniversalIN4cute5tupleIJiiiiEEENS1_10collective13CollectiveMmaINS1_35MainloopSm100TmaUmmaWarpSpecializedILi4ELi2ELi4ENS5_IJNS4_1CILi2EEESB_NSA_ILi1EEEEEEEENS5_IJNSA_ILi64EEESF_NSA_ILi32EEEEEENS_10bfloat16_tENS5_IJlSC_lEEESI_SJ_NS4_8TiledMMAINS4_8MMA_AtomIJNS4_20SM100_MMA_F16BF16_SSISI_SI_fLi64ELi64ELNS4_4UMMA5MajorE0ELSO_0ELNSN_7ScaleInE0ELSP_0EEEEEENS4_6LayoutINS5_IJSC_SC_SC_EEENS5_IJNSA_ILi0EEESU_SU_EEEEENS5_IJNS4_10UnderscoreESX_SX_EEEEENS4_23SM90_TMA_LOAD_MULTICASTENS4_14ComposedLayoutINS4_7SwizzleILi2ELi4ELi3EEENS4_18smem_ptr_flag_bitsILi16EEENSS_INS5_IJNSA_ILi8EEESG_EEENS5_IJSG_SC_EEEEEEEvNS4_8identityES10_S1A_vS1B_EENS_8epilogue10collective18CollectiveEpilogueINS1D_23Sm100TmaWarpSpecializedILi3ELi2ELi16ELb1ELb0EEEJSH_NS5_IJNSS_ISF_SC_EENSS_ISG_SC_EEEEESI_SJ_SI_SJ_NS1D_6fusion15FusionCallbacksIS1H_NS1L_17LinearCombinationISI_fSI_fLNS_15FloatRoundStyleE2EEESH_S1K_JEEENS4_5SM1004TMEM4LOAD26SM100_TMEM_LOAD_16dp256b4xENS4_13SM90_TMA_LOADES1A_NS4_17SM75_U32x4_LDSM_NENS4_14SM90_TMA_STOREES1A_NS4_17SM90_U32x4_STSM_NENS4_39AutoVectorizingCopyWithAssumedAlignmentILi128EEEEEEvvEEEEvNT_6ParamsE)
        /*08a8*/ 	.short	0x0380
        /*08aa*/ 	.short	0x0800


	//----- nvinfo : EIATTR_SW_WAR
	.align		4
.L_55:
        /*08ac*/ 	.byte	0x04, 0x36
        /*08ae*/ 	.short	(.L_57 - .L_56)
.L_56:
        /*08b0*/ 	.word	0x00000008
.L_57:


//--------------------- .nv.callgraph             --------------------------
	.section	.nv.callgraph,"",@"SHT_CUDA_CALLGRAPH"
	.align	4
	.sectionentsize	8
	.align		4
        /*0000*/ 	.word	0x00000000
	.align		4
        /*0004*/ 	.word	0xffffffff
	.align		4
        /*0008*/ 	.word	index@(_ZN7cutlass13device_kernelINS_4gemm6kernel13GemmUniversalIN4cute5tupleIJiiiiEEENS1_10collective13CollectiveMmaINS1_35MainloopSm100TmaUmmaWarpSpecializedILi4ELi2ELi4ENS5_IJNS4_1CILi2EEESB_NSA_ILi1EEEEEEEENS5_IJNSA_ILi64EEESF_NSA_ILi32EEEEEENS_10bfloat16_tENS5_IJlSC_lEEESI_SJ_NS4_8TiledMMAINS4_8MMA_AtomIJNS4_20SM100_MMA_F16BF16_SSISI_SI_fLi64ELi64ELNS4_4UMMA5MajorE0ELSO_0ELNSN_7ScaleInE0ELSP_0EEEEEENS4_6LayoutINS5_IJSC_SC_SC_EEENS5_IJNSA_ILi0EEESU_SU_EEEEENS5_IJNS4_10UnderscoreESX_SX_EEEEENS4_23SM90_TMA_LOAD_MULTICASTENS4_14ComposedLayoutINS4_7SwizzleILi2ELi4ELi3EEENS4_18smem_ptr_flag_bitsILi16EEENSS_INS5_IJNSA_ILi8EEESG_EEENS5_IJSG_SC_EEEEEEEvNS4_8identityES10_S1A_vS1B_EENS_8epilogue10collective18CollectiveEpilogueINS1D_23Sm100TmaWarpSpecializedILi3ELi2ELi16ELb1ELb0EEEJSH_NS5_IJNSS_ISF_SC_EENSS_ISG_SC_EEEEESI_SJ_SI_SJ_NS1D_6fusion15FusionCallbacksIS1H_NS1L_17LinearCombinationISI_fSI_fLNS_15FloatRoundStyleE2EEESH_S1K_JEEENS4_5SM1004TMEM4LOAD26SM100_TMEM_LOAD_16dp256b4xENS4_13SM90_TMA_LOADES1A_NS4_17SM75_U32x4_LDSM_NENS4_14SM90_TMA_STOREES1A_NS4_17SM90_U32x4_STSM_NENS4_39AutoVectorizingCopyWithAssumedAlignmentILi128EEEEEEvvEEEEvNT_6ParamsE)
	.align		4
        /*000c*/ 	.word	index@(__assertfail)
	.align		4
        /*0010*/ 	.word	0x00000000
	.align		4
        /*0014*/ 	.word	0xfffffffe
	.align		4
        /*0018*/ 	.word	0x00000000
	.align		4
        /*001c*/ 	.word	0xfffffffd
	.align		4
        /*0020*/ 	.word	0x00000000
	.align		4
        /*0024*/ 	.word	0xfffffffc


//--------------------- .nv.constant4             --------------------------
	.section	.nv.constant4,"a",@progbits
	.align	8
	.align		8
.nv.constant4:
        /*0000*/ 	.dword	__assertfail
	.align		8
        /*0008*/ 	.dword	__unnamed_1
	.align		8
        /*0010*/ 	.dword	__unnamed_2
	.align		8
        /*0018*/ 	.dword	_ZN39_INTERNAL_56fe1b74_4_k_cu_306e50bf_74844cuda3std3__45__cpo5beginE
	.align		8
        /*0020*/ 	.dword	_ZN39_INTERNAL_56fe1b74_4_k_cu_306e50bf_74844cuda3std3__45__cpo3endE
	.align		8
        /*0028*/ 	.dword	_ZN39_INTERNAL_56fe1b74_4_k_cu_306e50bf_74844cuda3std3__45__cpo6cbeginE
	.align		8
        /*0030*/ 	.dword	_ZN39_INTERNAL_56fe1b74_4_k_cu_306e50bf_74844cuda3std3__45__cpo4cendE
	.align		8
        /*0038*/ 	.dword	_ZN39_INTERNAL_56fe1b74_4_k_cu_306e50bf_74844cuda3std3__441_GLOBAL__N__56fe1b74_4_k_cu_306e50bf_74846ignoreE
	.align		8
        /*0040*/ 	.dword	_ZN39_INTERNAL_56fe1b74_4_k_cu_306e50bf_74844cuda3std3__419piecewise_constructE
	.align		8
        /*0048*/ 	.dword	_ZN39_INTERNAL_56fe1b74_4_k_cu_306e50bf_74844cuda3std3__48in_placeE
	.align		8
        /*0050*/ 	.dword	_ZN39_INTERNAL_56fe1b74_4_k_cu_306e50bf_74844cuda3std6ranges3__45__cpo4swapE
	.align		8
        /*0058*/ 	.dword	_ZN39_INTERNAL_56fe1b74_4_k_cu_306e50bf_74844cuda3std6ranges3__45__cpo9iter_moveE
	.align		8
        /*0060*/ 	.dword	_ZN39_INTERNAL_56fe1b74_4_k_cu_306e50bf_74844cute7productE
	.align		8
        /*0068*/ 	.dword	_ZN39_INTERNAL_56fe1b74_4_k_cu_306e50bf_74844cute1_E
	.align		8
        /*0070*/ 	.dword	$str$25
	.align		8
        /*0078*/ 	.dword	$str$26
	.align		8
        /*0080*/ 	.dword	$str$27
	.align		8
        /*0088*/ 	.dword	$str$28


//--------------------- .text._ZN7cutlass13device_kernelINS_4gemm6kernel13GemmUniversalIN4cute5tupleIJiiiiEEENS1_10collective13CollectiveMmaINS1_35MainloopSm100TmaUmmaWarpSpecializedILi4ELi2ELi4ENS5_IJNS4_1CILi2EEESB_NSA_ILi1EEEEEEEENS5_IJNSA_ILi64EEESF_NSA_ILi32EEEEEENS_10bfloat16_tENS5_IJlSC_lEEESI_SJ_NS4_8TiledMMAINS4_8MMA_AtomIJNS4_20SM100_MMA_F16BF16_SSISI_SI_fLi64ELi64ELNS4_4UMMA5MajorE0ELSO_0ELNSN_7ScaleInE0ELSP_0EEEEEENS4_6LayoutINS5_IJSC_SC_SC_EEENS5_IJNSA_ILi0EEESU_SU_EEEEENS5_IJNS4_10UnderscoreESX_SX_EEEEENS4_23SM90_TMA_LOAD_MULTICASTENS4_14ComposedLayoutINS4_7SwizzleILi2ELi4ELi3EEENS4_18smem_ptr_flag_bitsILi16EEENSS_INS5_IJNSA_ILi8EEESG_EEENS5_IJSG_SC_EEEEEEEvNS4_8identityES10_S1A_vS1B_EENS_8epilogue10collective18CollectiveEpilogueINS1D_23Sm100TmaWarpSpecializedILi3ELi2ELi16ELb1ELb0EEEJSH_NS5_IJNSS_ISF_SC_EENSS_ISG_SC_EEEEESI_SJ_SI_SJ_NS1D_6fusion15FusionCallbacksIS1H_NS1L_17LinearCombinationISI_fSI_fLNS_15FloatRoundStyleE2EEESH_S1K_JEEENS4_5SM1004TMEM4LOAD26SM100_TMEM_LOAD_16dp256b4xENS4_13SM90_TMA_LOADES1A_NS4_17SM75_U32x4_LDSM_NENS4_14SM90_TMA_STOREES1A_NS4_17SM90_U32x4_STSM_NENS4_39AutoVectorizingCopyWithAssumedAlignmentILi128EEEEEEvvEEEEvNT_6ParamsE --------------------------
	.section	.text._ZN7cutlass13device_kernelINS_4gemm6kernel13GemmUniversalIN4cute5tupleIJiiiiEEENS1_10collective13CollectiveMmaINS1_35MainloopSm100TmaUmmaWarpSpecializedILi4ELi2ELi4ENS5_IJNS4_1CILi2EEESB_NSA_ILi1EEEEEEEENS5_IJNSA_ILi64EEESF_NSA_ILi32EEEEEENS_10bfloat16_tENS5_IJlSC_lEEESI_SJ_NS4_8TiledMMAINS4_8MMA_AtomIJNS4_20SM100_MMA_F16BF16_SSISI_SI_fLi64ELi64ELNS4_4UMMA5MajorE0ELSO_0ELNSN_7ScaleInE0ELSP_0EEEEEENS4_6LayoutINS5_IJSC_SC_SC_EEENS5_IJNSA_ILi0EEESU_SU_EEEEENS5_IJNS4_10UnderscoreESX_SX_EEEEENS4_23SM90_TMA_LOAD_MULTICASTENS4_14ComposedLayoutINS4_7SwizzleILi2ELi4ELi3EEENS4_18smem_ptr_flag_bitsILi16EEENSS_INS5_IJNSA_ILi8EEESG_EEENS5_IJSG_SC_EEEEEEEvNS4_8identityES10_S1A_vS1B_EENS_8epilogue10collective18CollectiveEpilogueINS1D_23Sm100TmaWarpSpecializedILi3ELi2ELi16ELb1ELb0EEEJSH_NS5_IJNSS_ISF_SC_EENSS_ISG_SC_EEEEESI_SJ_SI_SJ_NS1D_6fusion15FusionCallbacksIS1H_NS1L_17LinearCombinationISI_fSI_fLNS_15FloatRoundStyleE2EEESH_S1K_JEEENS4_5SM1004TMEM4LOAD26SM100_TMEM_LOAD_16dp256b4xENS4_13SM90_TMA_LOADES1A_NS4_17SM75_U32x4_LDSM_NENS4_14SM90_TMA_STOREES1A_NS4_17SM90_U32x4_STSM_NENS4_39AutoVectorizingCopyWithAssumedAlignmentILi128EEEEEEvvEEEEvNT_6ParamsE,"ax",@progbits
	.align	128
.text._ZN7cutlass13device_kernelINS_4gemm6kernel13GemmUniversalIN4cute5tupleIJiiiiEEENS1_10collective13CollectiveMmaINS1_35MainloopSm100TmaUmmaWarpSpecializedILi4ELi2ELi4ENS5_IJNS4_1CILi2EEESB_NSA_ILi1EEEEEEEENS5_IJNSA_ILi64EEESF_NSA_ILi32EEEEEENS_10bfloat16_tENS5_IJlSC_lEEESI_SJ_NS4_8TiledMMAINS4_8MMA_AtomIJNS4_20SM100_MMA_F16BF16_SSISI_SI_fLi64ELi64ELNS4_4UMMA5MajorE0ELSO_0ELNSN_7ScaleInE0ELSP_0EEEEEENS4_6LayoutINS5_IJSC_SC_SC_EEENS5_IJNSA_ILi0EEESU_SU_EEEEENS5_IJNS4_10UnderscoreESX_SX_EEEEENS4_23SM90_TMA_LOAD_MULTICASTENS4_14ComposedLayoutINS4_7SwizzleILi2ELi4ELi3EEENS4_18smem_ptr_flag_bitsILi16EEENSS_INS5_IJNSA_ILi8EEESG_EEENS5_IJSG_SC_EEEEEEEvNS4_8identityES10_S1A_vS1B_EENS_8epilogue10collective18CollectiveEpilogueINS1D_23Sm100TmaWarpSpecializedILi3ELi2ELi16ELb1ELb0EEEJSH_NS5_IJNSS_ISF_SC_EENSS_ISG_SC_EEEEESI_SJ_SI_SJ_NS1D_6fusion15FusionCallbacksIS1H_NS1L_17LinearCombinationISI_fSI_fLNS_15FloatRoundStyleE2EEESH_S1K_JEEENS4_5SM1004TMEM4LOAD26SM100_TMEM_LOAD_16dp256b4xENS4_13SM90_TMA_LOADES1A_NS4_17SM75_U32x4_LDSM_NENS4_14SM90_TMA_STOREES1A_NS4_17SM90_U32x4_STSM_NENS4_39AutoVectorizingCopyWithAssumedAlignmentILi128EEEEEEvvEEEEvNT_6ParamsE:
        .type           _ZN7cutlass13device_kernelINS_4gemm6kernel13GemmUniversalIN4cute5tupleIJiiiiEEENS1_10collective13CollectiveMmaINS1_35MainloopSm100TmaUmmaWarpSpecializedILi4ELi2ELi4ENS5_IJNS4_1CILi2EEESB_NSA_ILi1EEEEEEEENS5_IJNSA_ILi64EEESF_NSA_ILi32EEEEEENS_10bfloat16_tENS5_IJlSC_lEEESI_SJ_NS4_8TiledMMAINS4_8MMA_AtomIJNS4_20SM100_MMA_F16BF16_SSISI_SI_fLi64ELi64ELNS4_4UMMA5MajorE0ELSO_0ELNSN_7ScaleInE0ELSP_0EEEEEENS4_6LayoutINS5_IJSC_SC_SC_EEENS5_IJNSA_ILi0EEESU_SU_EEEEENS5_IJNS4_10UnderscoreESX_SX_EEEEENS4_23SM90_TMA_LOAD_MULTICASTENS4_14ComposedLayoutINS4_7SwizzleILi2ELi4ELi3EEENS4_18smem_ptr_flag_bitsILi16EEENSS_INS5_IJNSA_ILi8EEESG_EEENS5_IJSG_SC_EEEEEEEvNS4_8identityES10_S1A_vS1B_EENS_8epilogue10collective18CollectiveEpilogueINS1D_23Sm100TmaWarpSpecializedILi3ELi2ELi16ELb1ELb0EEEJSH_NS5_IJNSS_ISF_SC_EENSS_ISG_SC_EEEEESI_SJ_SI_SJ_NS1D_6fusion15FusionCallbacksIS1H_NS1L_17LinearCombinationISI_fSI_fLNS_15FloatRoundStyleE2EEESH_S1K_JEEENS4_5SM1004TMEM4LOAD26SM100_TMEM_LOAD_16dp256b4xENS4_13SM90_TMA_LOADES1A_NS4_17SM75_U32x4_LDSM_NENS4_14SM90_TMA_STOREES1A_NS4_17SM90_U32x4_STSM_NENS4_39AutoVectorizingCopyWithAssumedAlignmentILi128EEEEEEvvEEEEvNT_6ParamsE,@function
        .size           _ZN7cutlass13device_kernelINS_4gemm6kernel13GemmUniversalIN4cute5tupleIJiiiiEEENS1_10collective13CollectiveMmaINS1_35MainloopSm100TmaUmmaWarpSpecializedILi4ELi2ELi4ENS5_IJNS4_1CILi2EEESB_NSA_ILi1EEEEEEEENS5_IJNSA_ILi64EEESF_NSA_ILi32EEEEEENS_10bfloat16_tENS5_IJlSC_lEEESI_SJ_NS4_8TiledMMAINS4_8MMA_AtomIJNS4_20SM100_MMA_F16BF16_SSISI_SI_fLi64ELi64ELNS4_4UMMA5MajorE0ELSO_0ELNSN_7ScaleInE0ELSP_0EEEEEENS4_6LayoutINS5_IJSC_SC_SC_EEENS5_IJNSA_ILi0EEESU_SU_EEEEENS5_IJNS4_10UnderscoreESX_SX_EEEEENS4_23SM90_TMA_LOAD_MULTICASTENS4_14ComposedLayoutINS4_7SwizzleILi2ELi4ELi3EEENS4_18smem_ptr_flag_bitsILi16EEENSS_INS5_IJNSA_ILi8EEESG_EEENS5_IJSG_SC_EEEEEEEvNS4_8identityES10_S1A_vS1B_EENS_8epilogue10collective18CollectiveEpilogueINS1D_23Sm100TmaWarpSpecializedILi3ELi2ELi16ELb1ELb0EEEJSH_NS5_IJNSS_ISF_SC_EENSS_ISG_SC_EEEEESI_SJ_SI_SJ_NS1D_6fusion15FusionCallbacksIS1H_NS1L_17LinearCombinationISI_fSI_fLNS_15FloatRoundStyleE2EEESH_S1K_JEEENS4_5SM1004TMEM4LOAD26SM100_TMEM_LOAD_16dp256b4xENS4_13SM90_TMA_LOADES1A_NS4_17SM75_U32x4_LDSM_NENS4_14SM90_TMA_STOREES1A_NS4_17SM90_U32x4_STSM_NENS4_39AutoVectorizingCopyWithAssumedAlignmentILi128EEEEEEvvEEEEvNT_6ParamsE,(.L_x_161 - _ZN7cutlass13device_kernelINS_4gemm6kernel13GemmUniversalIN4cute5tupleIJiiiiEEENS1_10collective13CollectiveMmaINS1_35MainloopSm100TmaUmmaWarpSpecializedILi4ELi2ELi4ENS5_IJNS4_1CILi2EEESB_NSA_ILi1EEEEEEEENS5_IJNSA_ILi64EEESF_NSA_ILi32EEEEEENS_10bfloat16_tENS5_IJlSC_lEEESI_SJ_NS4_8TiledMMAINS4_8MMA_AtomIJNS4_20SM100_MMA_F16BF16_SSISI_SI_fLi64ELi64ELNS4_4UMMA5MajorE0ELSO_0ELNSN_7ScaleInE0ELSP_0EEEEEENS4_6LayoutINS5_IJSC_SC_SC_EEENS5_IJNSA_ILi0EEESU_SU_EEEEENS5_IJNS4_10UnderscoreESX_SX_EEEEENS4_23SM90_TMA_LOAD_MULTICASTENS4_14ComposedLayoutINS4_7SwizzleILi2ELi4ELi3EEENS4_18smem_ptr_flag_bitsILi16EEENSS_INS5_IJNSA_ILi8EEESG_EEENS5_IJSG_SC_EEEEEEEvNS4_8identityES10_S1A_vS1B_EENS_8epilogue10collective18CollectiveEpilogueINS1D_23Sm100TmaWarpSpecializedILi3ELi2ELi16ELb1ELb0EEEJSH_NS5_IJNSS_ISF_SC_EENSS_ISG_SC_EEEEESI_SJ_SI_SJ_NS1D_6fusion15FusionCallbacksIS1H_NS1L_17LinearCombinationISI_fSI_fLNS_15FloatRoundStyleE2EEESH_S1K_JEEENS4_5SM1004TMEM4LOAD26SM100_TMEM_LOAD_16dp256b4xENS4_13SM90_TMA_LOADES1A_NS4_17SM75_U32x4_LDSM_NENS4_14SM90_TMA_STOREES1A_NS4_17SM90_U32x4_STSM_NENS4_39AutoVectorizingCopyWithAssumedAlignmentILi128EEEEEEvvEEEEvNT_6ParamsE)
        .other          _ZN7cutlass13device_kernelINS_4gemm6kernel13GemmUniversalIN4cute5tupleIJiiiiEEENS1_10collective13CollectiveMmaINS1_35MainloopSm100TmaUmmaWarpSpecializedILi4ELi2ELi4ENS5_IJNS4_1CILi2EEESB_NSA_ILi1EEEEEEEENS5_IJNSA_ILi64EEESF_NSA_ILi32EEEEEENS_10bfloat16_tENS5_IJlSC_lEEESI_SJ_NS4_8TiledMMAINS4_8MMA_AtomIJNS4_20SM100_MMA_F16BF16_SSISI_SI_fLi64ELi64ELNS4_4UMMA5MajorE0ELSO_0ELNSN_7ScaleInE0ELSP_0EEEEEENS4_6LayoutINS5_IJSC_SC_SC_EEENS5_IJNSA_ILi0EEESU_SU_EEEEENS5_IJNS4_10UnderscoreESX_SX_EEEEENS4_23SM90_TMA_LOAD_MULTICASTENS4_14ComposedLayoutINS4_7SwizzleILi2ELi4ELi3EEENS4_18smem_ptr_flag_bitsILi16EEENSS_INS5_IJNSA_ILi8EEESG_EEENS5_IJSG_SC_EEEEEEEvNS4_8identityES10_S1A_vS1B_EENS_8epilogue10collective18CollectiveEpilogueINS1D_23Sm100TmaWarpSpecializedILi3ELi2ELi16ELb1ELb0EEEJSH_NS5_IJNSS_ISF_SC_EENSS_ISG_SC_EEEEESI_SJ_SI_SJ_NS1D_6fusion15FusionCallbacksIS1H_NS1L_17LinearCombinationISI_fSI_fLNS_15FloatRoundStyleE2EEESH_S1K_JEEENS4_5SM1004TMEM4LOAD26SM100_TMEM_LOAD_16dp256b4xENS4_13SM90_TMA_LOADES1A_NS4_17SM75_U32x4_LDSM_NENS4_14SM90_TMA_STOREES1A_NS4_17SM90_U32x4_STSM_NENS4_39AutoVectorizingCopyWithAssumedAlignmentILi128EEEEEEvvEEEEvNT_6ParamsE,@"STO_CUDA_ENTRY STV_DEFAULT"
_ZN7cutlass13device_kernelINS_4gemm6kernel13GemmUniversalIN4cute5tupleIJiiiiEEENS1_10collective13CollectiveMmaINS1_35MainloopSm100TmaUmmaWarpSpecializedILi4ELi2ELi4ENS5_IJNS4_1CILi2EEESB_NSA_ILi1EEEEEEEENS5_IJNSA_ILi64EEESF_NSA_ILi32EEEEEENS_10bfloat16_tENS5_IJlSC_lEEESI_SJ_NS4_8TiledMMAINS4_8MMA_AtomIJNS4_20SM100_MMA_F16BF16_SSISI_SI_fLi64ELi64ELNS4_4UMMA5MajorE0ELSO_0ELNSN_7ScaleInE0ELSP_0EEEEEENS4_6LayoutINS5_IJSC_SC_SC_EEENS5_IJNSA_ILi0EEESU_SU_EEEEENS5_IJNS4_10UnderscoreESX_SX_EEEEENS4_23SM90_TMA_LOAD_MULTICASTENS4_14ComposedLayoutINS4_7SwizzleILi2ELi4ELi3EEENS4_18smem_ptr_flag_bitsILi16EEENSS_INS5_IJNSA_ILi8EEESG_EEENS5_IJSG_SC_EEEEEEEvNS4_8identityES10_S1A_vS1B_EENS_8epilogue10collective18CollectiveEpilogueINS1D_23Sm100TmaWarpSpecializedILi3ELi2ELi16ELb1ELb0EEEJSH_NS5_IJNSS_ISF_SC_EENSS_ISG_SC_EEEEESI_SJ_SI_SJ_NS1D_6fusion15FusionCallbacksIS1H_NS1L_17LinearCombinationISI_fSI_fLNS_15FloatRoundStyleE2EEESH_S1K_JEEENS4_5SM1004TMEM4LOAD26SM100_TMEM_LOAD_16dp256b4xENS4_13SM90_TMA_LOADES1A_NS4_17SM75_U32x4_LDSM_NENS4_14SM90_TMA_STOREES1A_NS4_17SM90_U32x4_STSM_NENS4_39AutoVectorizingCopyWithAssumedAlignmentILi128EEEEEEvvEEEEvNT_6ParamsE:
[----:B------:R-:W1:Y:S01]  /*0000*/  LDC R1, c[0x0][0x37c] ;  /* 0x0000df00ff017b82 */ /* 0x000e620000000800 */
[----:B------:R-:W2:Y:S01]  /*0010*/  S2R R55, SR_TID.X ;  /* 0x0000000000377919 */ /* 0x000ea20000002100 */
[----:B------:R-:W3:Y:S01]  /*0020*/  LDCU.64 UR8, c[0x0][0x890] ;  /* 0x00011200ff0877ac */ /* 0x000ee20008000a00 */
[----:B------:R-:W-:Y:S02]  /*0030*/  PRMT R45, RZ, 0x7610, R45 ;  /* 0x00007610ff2d7816 */ /* 0x000fe4000000002d */
[----:B------:R-:W-:Y:S01]  /*0040*/  ELECT P3, URZ, PT ;  /* 0x0000000000ff782f */ /* 0x000fe20003860000 */
[----:B---3--:R-:W-:-:S04]  /*0050*/  UISETP.NE.U32.AND UP0, UPT, UR8, URZ, UPT ;  /* 0x000000ff0800728c */ /* 0x008fc8000bf05070 */
[----:B------:R-:W-:Y:S01]  /*0060*/  UISETP.NE.AND.EX UP0, UPT, UR9, URZ, UPT, UP0 ;  /* 0x000000ff0900728c */ /* 0x000fe2000bf05300 */
[----:B--2---:R-:W-:-:S05]  /*0070*/  SHF.R.U32.HI R46, RZ, 0x5, R55 ;  /* 0x00000005ff2e7819 */ /* 0x004fca0000011637 */
[----:B------:R-:W2:Y:S02]  /*0080*/  SHFL.IDX PT, R0, R46, RZ, 0x1f ;  /* 0x00001fff2e007589 */ /* 0x000ea400000e0000 */
[----:B--2---:R-:W-:Y:S01]  /*0090*/  R2UR UR22, R0 ;  /* 0x00000000001672ca */ /* 0x004fe200000e0000 */
[----:B-1----:R-:W-:-:S14]  /*00a0*/  BRA.U UP0, `(.L_x_0) ;  /* 0x0000000100307547 */ /* 0x002fdc000b800000 */
[----:B------:R-:W1:Y:S02]  /*00b0*/  LDCU.64 UR4, c[0x0][0x888] ;  /* 0x00011100ff0477ac */ /* 0x000e640008000a00 */
[----:B-1----:R-:W-:-:S04]  /*00c0*/  UISETP.NE.U32.AND UP0, UPT, UR4, URZ, UPT ;  /* 0x000000ff0400728c */ /* 0x002fc8000bf05070 */
[----:B------:R-:W-:-:S09]  /*00d0*/  UISETP.NE.AND.EX UP0, UPT, UR5, URZ, UPT, UP0 ;  /* 0x000000ff0500728c */ /* 0x000fd2000bf05300 */
[----:B------:R-:W-:Y:S05]  /*00e0*/  BRA.U !UP0, `(.L_x_1) ;  /* 0x0000000108147547 */ /* 0x000fea000b800000 */
[----:B------:R-:W1:Y:S01]  /*00f0*/  LDC.64 R26, c[0x0][0x888] ;  /* 0x00022200ff1a7b82 */ /* 0x000e620000000a00 */
[----:B------:R-:W1:Y:S02]  /*0100*/  LDCU.64 UR4, c[0x0][0x358] ;  /* 0x00006b00ff0477ac */ /* 0x000e640008000a00 */
[----:B-1----:R1:W5:Y:S01]  /*0110*/  LDG.E R26, desc[UR4][R26.64] ;  /* 0x000000041a1a7981 */ /* 0x002362000c1e1900 */
[----:B------:R-:W-:Y:S01]  /*0120*/  HFMA2 R45, -RZ, RZ, 0, 5.9604644775390625e-08 ;  /* 0x00000001ff2d7431 */ /* 0x000fe200000001ff */
[----:B------:R-:W-:Y:S05]  /*0130*/  BRA `(.L_x_0) ;  /* 0x00000000000c7947 */ /* 0x000fea0003800000 */
.L_x_1:
[----:B------:R-:W1:Y:S01]  /*0140*/  LDCU UR4, c[0x0][0x880] ;  /* 0x00011000ff0477ac */ /* 0x000e620008000800 */
[----:B------:R-:W-:Y:S01]  /*0150*/  HFMA2 R45, -RZ, RZ, 0, 5.9604644775390625e-08 ;  /* 0x00000001ff2d7431 */ /* 0x000fe200000001ff */
[----:B-1----:R-:W-:-:S07]  /*0160*/  MOV R26, UR4 ;  /* 0x00000004001a7c02 */ /* 0x002fce0008000f00 */
.L_x_0:
[----:B------:R-:W2:Y:S02]  /*0170*/  LDCU.64 UR4, c[0x0][0x8b0] ;  /* 0x00011600ff0477ac */ /* 0x000ea40008000a00 */
[----:B--2---:R-:W-:-:S04]  /*0180*/  UISETP.NE.U32.AND UP0, UPT, UR4, URZ, UPT ;  /* 0x000000ff0400728c */ /* 0x004fc8000bf05070 */
[----:B------:R-:W-:-:S09]  /*0190*/  UISETP.NE.AND.EX UP0, UPT, UR5, URZ, UPT, UP0 ;  /* 0x000000ff0500728c */ /* 0x000fd2000bf05300 */
[----:B------:R-:W-:Y:S05]  /*01a0*/  BRA.U UP0, `(.L_x_2) ;  /* 0x0000000100287547 */ /* 0x000fea000b800000 */
[----:B------:R-:W2:Y:S02]  /*01b0*/  LDCU.64 UR4, c[0x0][0x8a8] ;  /* 0x00011500ff0477ac */ /* 0x000ea40008000a00 */
[----:B--2---:R-:W-:-:S04]  /*01c0*/  UISETP.NE.U32.AND UP0, UPT, UR4, URZ, UPT ;  /* 0x000000ff0400728c */ /* 0x004fc8000bf05070 */
[----:B------:R-:W-:-:S09]  /*01d0*/  UISETP.NE.AND.EX UP0, UPT, UR5, URZ, UPT, UP0 ;  /* 0x000000ff0500728c */ /* 0x000fd2000bf05300 */
[----:B------:R-:W-:Y:S05]  /*01e0*/  BRA.U !UP0, `(.L_x_3) ;  /* 0x0000000108107547 */ /* 0x000fea000b800000 */
[----:B------:R-:W2:Y:S01]  /*01f0*/  LDC.64 R24, c[0x0][0x8a8] ;  /* 0x00022a00ff187b82 */ /* 0x000ea20000000a00 */
[----:B------:R-:W2:Y:S02]  /*0200*/  LDCU.64 UR4, c[0x0][0x358] ;  /* 0x00006b00ff0477ac */ /* 0x000ea40008000a00 */
[----:B--2---:R2:W5:Y:S01]  /*0210*/  LDG.E R24, desc[UR4][R24.64] ;  /* 0x0000000418187981 */ /* 0x004562000c1e1900 */
[----:B------:R-:W-:Y:S05]  /*0220*/  BRA `(.L_x_2) ;  /* 0x0000000000087947 */ /* 0x000fea0003800000 */
.L_x_3:
[----:B------:R-:W2:Y:S02]  /*0230*/  LDCU UR4, c[0x0][0x8a0] ;  /* 0x00011400ff0477ac */ /* 0x000ea40008000800 */
[----:B--2---:R-:W-:Y:S02]  /*0240*/  MOV R24, UR4 ;  /* 0x0000000400187c02 */ /* 0x004fe40008000f00 */
.L_x_2:
[----:B------:R-:W-:Y:S01]  /*0250*/  IMAD.U32 R0, RZ, RZ, UR22 ;  /* 0x00000016ff007e24 */ /* 0x000fe2000f8e00ff */
[----:B------:R-:W-:Y:S04]  /*0260*/  BSSY.RECONVERGENT B0, `(.L_x_4) ;  /* 0x000000c000007945 */ /* 0x000fe80003800200 */
[C---:B------:R-:W-:Y:S02]  /*0270*/  ISETP.NE.OR P1, PT, R0.reuse, 0x1, !P3 ;  /* 0x000000010000780c */ /* 0x040fe40005f25670 */
[----:B------:R-:W-:-:S11]  /*0280*/  ISETP.NE.OR P0, PT, R0, 0x3, !P3 ;  /* 0x000000030000780c */ /* 0x000fd60005f05670 */
[----:B------:R-:W-:Y:S05]  /*0290*/  @P1 BRA `(.L_x_5) ;  /* 0x0000000000201947 */ /* 0x000fea0003800000 */
[----:B------:R-:W3:Y:S02]  /*02a0*/  LDCU.64 UR4, c[0x0][0x348] ;  /* 0x00006900ff0477ac */ /* 0x000ee40008000a00 */
[----:B---3--:R-:W-:Y:S02]  /*02b0*/  UIADD3 UR6, UP1, UPT, UR4, 0x80, URZ ;  /* 0x0000008004067890 */ /* 0x008fe4000ff3e0ff */
[----:B------:R-:W-:Y:S02]  /*02c0*/  UIADD3 UR4, UP0, UPT, UR4, 0x180, URZ ;  /* 0x0000018004047890 */ /* 0x000fe4000ff1e0ff */
[----:B------:R-:W-:Y:S02]  /*02d0*/  UIADD3.X UR7, UPT, UPT, URZ, UR5, URZ, UP1, !UPT ;  /* 0x00000005ff077290 */ /* 0x000fe40008ffe4ff */
[----:B------:R-:W-:-:S07]  /*02e0*/  UIADD3.X UR5, UPT, UPT, URZ, UR5, URZ, UP0, !UPT ;  /* 0x00000005ff057290 */ /* 0x000fce00087fe4ff */
[----:B------:R3:W-:Y:S02]  /*02f0*/  UTMACCTL.PF [UR6] ;  /* 0x00000000060079b9 */ /* 0x0007e40008040000 */
[----:B------:R3:W-:Y:S02]  /*0300*/  UTMACCTL.PF [UR4] ;  /* 0x00000000040079b9 */ /* 0x0007e40008040000 */
[----:B---3--:R-:W-:Y:S01]  /*0310*/  NOP ;  /* 0x0000000000007918 */ /* 0x008fe20000000000 */
.L_x_5:
[----:B------:R-:W-:Y:S05]  /*0320*/  BSYNC.RECONVERGENT B0 ;  /* 0x0000000000007941 */ /* 0x000fea0003800200 */
.L_x_4:
[----:B------:R-:W-:Y:S04]  /*0330*/  BSSY.RECONVERGENT B0, `(.L_x_6) ;  /* 0x000000a000007945 */ /* 0x000fe80003800200 */
        /* <DEDUP_REMOVED lines=9> */
.L_x_7:
[----:B------:R-:W-:Y:S05]  /*03d0*/  BSYNC.RECONVERGENT B0 ;  /* 0x0000000000007941 */ /* 0x000fea0003800200 */
.L_x_6:
[----:B------:R-:W3:Y:S01]  /*03e0*/  LDCU.64 UR4, c[0x0][0x888] ;  /* 0x00011100ff0477ac */ /* 0x000ee20008000a00 */
[----:B------:R-:W-:Y:S02]  /*03f0*/  UISETP.EQ.U32.AND UP1, UPT, UR8, URZ, UPT ;  /* 0x000000ff0800728c */ /* 0x000fe4000bf22070 */
[----:B------:R-:W-:Y:S02]  /*0400*/  UPLOP3.LUT UP3, UPT, UPT, UPT, UPT, 0x80, 0x8 ;  /* 0x000000000008789c */ /* 0x000fe40003f6f070 */
[----:B---3--:R-:W-:-:S04]  /*0410*/  UISETP.NE.U32.AND UP0, UPT, UR4, URZ, UPT ;  /* 0x000000ff0400728c */ /* 0x008fc8000bf05070 */
[----:B------:R-:W-:-:S04]  /*0420*/  UISETP.NE.AND.EX UP0, UPT, UR5, URZ, UPT, UP0 ;  /* 0x000000ff0500728c */ /* 0x000fc8000bf05300 */
[----:B------:R-:W-:-:S04]  /*0430*/  UISETP.EQ.OR.EX UP2, UPT, UR9, URZ, !UP0, UP1 ;  /* 0x000000ff0900728c */ /* 0x000fc8000c742710 */
[----:B------:R-:W-:-:S06]  /*0440*/  UP2UR UR4, UPR, URZ, 0x4 ;  /* 0x00000004ff047883 */ /* 0x000fcc0008000000 */
[----:B------:R-:W-:Y:S01]  /*0450*/  MOV R49, UR4 ;  /* 0x0000000400317c02 */ /* 0x000fe20008000f00 */
[----:B------:R-:W-:Y:S06]  /*0460*/  BRA.U !UP2, `(.L_x_8) ;  /* 0x000000010a207547 */ /* 0x000fec000b800000 */
[----:B------:R-:W-:Y:S01]  /*0470*/  UISETP.NE.U32.AND UP1, UPT, UR8, URZ, UPT ;  /* 0x000000ff0800728c */ /* 0x000fe2000bf25070 */
[----:B-----5:R-:W-:Y:S01]  /*0480*/  FSETP.NEU.AND P0, PT, R26, RZ, PT ;  /* 0x000000ff1a00720b */ /* 0x020fe20003f0d000 */
[----:B------:R-:W-:Y:S02]  /*0490*/  USEL UR4, URZ, 0xffffffff, UP0 ;  /* 0xffffffffff047887 */ /* 0x000fe40008000000 */
[----:B------:R-:W-:-:S10]  /*04a0*/  UISETP.NE.AND.EX UP1, UPT, UR9, URZ, UPT, UP1 ;  /* 0x000000ff0900728c */ /* 0x000fd4000bf25310 */
[----:B------:R-:W-:Y:S01]  /*04b0*/  VOTEU.ANY UP0, P0 ;  /* 0x0000000000ff7886 */ /* 0x000fe20000000100 */
[----:B------:R-:W-:-:S04]  /*04c0*/  @!UP1 USEL UR4, URZ, 0xffffffff, UP0 ;  /* 0xffffffffff049887 */ /* 0x000fc80008000000 */
[----:B------:R-:W-:-:S04]  /*04d0*/  ULOP3.LUT UR4, UR4, 0x1, URZ, 0xc0, !UPT ;  /* 0x0000000104047892 */ /* 0x000fc8000f8ec0ff */
[----:B------:R-:W-:-:S11]  /*04e0*/  UISETP.NE.U32.AND UP3, UPT, UR4, 0x1, UPT ;  /* 0x000000010400788c */ /* 0x000fd6000bf65070 */
.L_x_8:
[----:B------:R-:W3:Y:S01]  /*04f0*/  SHFL.IDX PT, R2, R46, RZ, 0x1f ;  /* 0x00001fff2e027589 */ /* 0x000ee200000e0000 */
[----:B------:R-:W-:-:S04]  /*0500*/  UISETP.NE.AND UP0, UPT, UR22, 0x2, UPT ;  /* 0x000000021600788c */ /* 0x000fc8000bf05270 */
[----:B------:R-:W-:Y:S01]  /*0510*/  USEL UR33, URZ, 0x1, UP0 ;  /* 0x00000001ff217887 */ /* 0x000fe20008000000 */
[----:B---3--:R-:W-:-:S13]  /*0520*/  ISETP.NE.AND P0, PT, R2, RZ, PT ;  /* 0x000000ff0200720c */ /* 0x008fda0003f05270 */
[----:B------:R-:W-:Y:S05]  /*0530*/  @P0 BRA `(.L_x_9) ;  /* 0x0000000000580947 */ /* 0x000fea0003800000 */
[----:B------:R-:W3:Y:S01]  /*0540*/  S2UR UR4, SR_CgaCtaId ;  /* 0x00000000000479c3 */ /* 0x000ee20000008800 */
[----:B------:R-:W-:Y:S01]  /*0550*/  UMOV UR5, 0x400 ;  /* 0x0000040000057882 */ /* 0x000fe20000000000 */
[----:B------:R-:W-:Y:S01]  /*0560*/  UMOV UR8, 0x1 ;  /* 0x0000000100087882 */ /* 0x000fe20000000000 */
[----:B------:R-:W-:Y:S01]  /*0570*/  UMOV UR6, 0x3 ;  /* 0x0000000300067882 */ /* 0x000fe20000000000 */
[----:B------:R-:W-:-:S04]  /*0580*/  UIADD3 UR8, UPT, UPT, -UR8, 0x100000, URZ ;  /* 0x0010000008087890 */ /* 0x000fc8000fffe1ff */
[----:B------:R-:W-:Y:S02]  /*0590*/  USHF.L.U32 UR9, UR8, 0xb, URZ ;  /* 0x0000000b08097899 */ /* 0x000fe400080006ff */
[----:B------:R-:W-:Y:S02]  /*05a0*/  USHF.L.U32 UR8, UR8, 0x1, URZ ;  /* 0x0000000108087899 */ /* 0x000fe400080006ff */
[----:B------:R-:W-:-:S04]  /*05b0*/  UIADD3 UR6, UPT, UPT, -UR6, 0x100000, URZ ;  /* 0x0010000006067890 */ /* 0x000fc8000fffe1ff */
[----:B------:R-:W-:Y:S02]  /*05c0*/  USHF.L.U32 UR7, UR6, 0xb, URZ ;  /* 0x0000000b06077899 */ /* 0x000fe400080006ff */
[----:B------:R-:W-:Y:S01]  /*05d0*/  USHF.L.U32 UR6, UR6, 0x1, URZ ;  /* 0x0000000106067899 */ /* 0x000fe200080006ff */
[----:B------:R-:W-:Y:S01]  /*05e0*/  ELECT P0, URZ, PT ;  /* 0x0000000000ff782f */ /* 0x000fe20003800000 */
[----:B---3--:R-:W-:Y:S01]  /*05f0*/  ULEA UR4, UR4, UR5, 0x18 ;  /* 0x0000000504047291 */ /* 0x008fe2000f8ec0ff */
[----:B------:R-:W3:Y:S11]  /*0600*/  FENCE.VIEW.ASYNC.S ;  /* 0x00000000000073c6 */ /* 0x000ef60000000000 */
[----:B---3--:R3:W4:Y:S01]  /*0610*/  SYNCS.EXCH.64 URZ, [UR4], UR8 ;  /* 0x0000000804ff75b2 */ /* 0x0087220008000100 */
[----:B------:R3:W1:Y:S01]  /*0620*/  SYNCS.EXCH.64 URZ, [UR4+0x20], UR6 ;  /* 0x0000200604ff75b2 */ /* 0x0006620008000100 */
[----:B------:R3:W1:Y:S01]  /*0630*/  SYNCS.EXCH.64 URZ, [UR4+0x8], UR8 ;  /* 0x0000080804ff75b2 */ /* 0x0006620008000100 */
[----:B------:R3:W1:Y:S01]  /*0640*/  SYNCS.EXCH.64 URZ, [UR4+0x28], UR6 ;  /* 0x0000280604ff75b2 */ /* 0x0006620008000100 */
[----:B------:R3:W1:Y:S01]  /*0650*/  SYNCS.EXCH.64 URZ, [UR4+0x10], UR8 ;  /* 0x0000100804ff75b2 */ /* 0x0006620008000100 */
[----:B------:R3:W1:Y:S01]  /*0660*/  SYNCS.EXCH.64 URZ, [UR4+0x30], UR6 ;  /* 0x0000300604ff75b2 */ /* 0x0006620008000100 */
[----:B------:R3:W1:Y:S01]  /*0670*/  SYNCS.EXCH.64 URZ, [UR4+0x18], UR8 ;  /* 0x0000180804ff75b2 */ /* 0x0006620008000100 */
[----:B------:R3:W1:Y:S01]  /*0680*/  SYNCS.EXCH.64 URZ, [UR4+0x38], UR6 ;  /* 0x0000380604ff75b2 */ /* 0x0006620008000100 */
[----:B------:R-:W-:Y:S01]  /*0690*/  NOP ;  /* 0x0000000000007918 */ /* 0x000fe20000000000 */
.L_x_9:
[----:B------:R-:W2:Y:S01]  /*06a0*/  SHFL.IDX PT, R2, R46, RZ, 0x1f ;  /* 0x00001fff2e027589 */ /* 0x000ea200000e0000 */
[----:B------:R-:W-:Y:S01]  /*06b0*/  NOP ;  /* 0x0000000000007918 */ /* 0x000fe20000000000 */
[----:B--2---:R-:W-:-:S13]  /*06c0*/  ISETP.NE.AND P0, PT, R2, 0x1, PT ;  /* 0x000000010200780c */ /* 0x004fda0003f05270 */
[----:B------:R-:W-:Y:S05]  /*06d0*/  @P0 BRA `(.L_x_10) ;  /* 0x0000000000500947 */ /* 0x000fea0003800000 */
[----:B---3--:R-:W2:Y:S01]  /*06e0*/  S2UR UR4, SR_CgaCtaId ;  /* 0x00000000000479c3 */ /* 0x008ea20000008800 */
        /* <DEDUP_REMOVED lines=10> */
[----:B--2---:R-:W-:Y:S01]  /*0790*/  ULEA UR4, UR4, UR5, 0x18 ;  /* 0x0000000504047291 */ /* 0x004fe2000f8ec0ff */
[----:B------:R-:W2:Y:S11]  /*07a0*/  FENCE.VIEW.ASYNC.S ;  /* 0x00000000000073c6 */ /* 0x000eb60000000000 */
[----:B--2---:R2:W3:Y:S01]  /*07b0*/  SYNCS.EXCH.64 URZ, [UR4+0x40], UR8 ;  /* 0x0000400804ff75b2 */ /* 0x0044e20008000100 */
[----:B------:R2:W1:Y:S01]  /*07c0*/  SYNCS.EXCH.64 URZ, [UR4+0x58], UR6 ;  /* 0x0000580604ff75b2 */ /* 0x0004620008000100 */
[----:B------:R2:W1:Y:S01]  /*07d0*/  SYNCS.EXCH.64 URZ, [UR4+0x48], UR8 ;  /* 0x0000480804ff75b2 */ /* 0x0004620008000100 */
[----:B------:R2:W1:Y:S01]  /*07e0*/  SYNCS.EXCH.64 URZ, [UR4+0x60], UR6 ;  /* 0x0000600604ff75b2 */ /* 0x0004620008000100 */
[----:B------:R2:W1:Y:S01]  /*07f0*/  SYNCS.EXCH.64 URZ, [UR4+0x50], UR8 ;  /* 0x0000500804ff75b2 */ /* 0x0004620008000100 */
[----:B------:R2:W1:Y:S01]  /*0800*/  SYNCS.EXCH.64 URZ, [UR4+0x68], UR6 ;  /* 0x0000680604ff75b2 */ /* 0x0004620008000100 */
[----:B------:R-:W-:Y:S01]  /*0810*/  NOP ;  /* 0x0000000000007918 */ /* 0x000fe20000000000 */
.L_x_10:
[----:B------:R-:W4:Y:S01]  /*0820*/  SHFL.IDX PT, R2, R46, RZ, 0x1f ;  /* 0x00001fff2e027589 */ /* 0x000f2200000e0000 */
[----:B------:R-:W-:Y:S01]  /*0830*/  NOP ;  /* 0x0000000000007918 */ /* 0x000fe20000000000 */
[----:B----4-:R-:W-:-:S13]  /*0840*/  ISETP.NE.AND P0, PT, R2, 0x3, PT ;  /* 0x000000030200780c */ /* 0x010fda0003f05270 */
[----:B------:R-:W-:Y:S05]  /*0850*/  @P0 BRA `(.L_x_11) ;  /* 0x0000000000300947 */ /* 0x000fea0003800000 */
[----:B--23--:R-:W2:Y:S01]  /*0860*/  S2UR UR6, SR_CgaCtaId ;  /* 0x00000000000679c3 */ /* 0x00cea20000008800 */
[----:B------:R-:W-:Y:S01]  /*0870*/  UMOV UR4, 0x400 ;  /* 0x0000040000047882 */ /* 0x000fe20000000000 */
[----:B------:R-:W-:Y:S01]  /*0880*/  UMOV UR5, 0x20 ;  /* 0x0000002000057882 */ /* 0x000fe20000000000 */
[----:B------:R-:W-:Y:S01]  /*0890*/  ELECT P0, URZ, PT ;  /* 0x0000000000ff782f */ /* 0x000fe20003800000 */
[----:B--2---:R-:W-:Y:S02]  /*08a0*/  ULEA UR6, UR6, UR4, 0x18 ;  /* 0x0000000406067291 */ /* 0x004fe4000f8ec0ff */
[----:B------:R-:W-:-:S04]  /*08b0*/  UIADD3 UR4, UPT, UPT, -UR5, 0x100000, URZ ;  /* 0x0010000005047890 */ /* 0x000fc8000fffe1ff */
[----:B------:R-:W-:Y:S02]  /*08c0*/  USHF.L.U32 UR5, UR4, 0xb, URZ ;  /* 0x0000000b04057899 */ /* 0x000fe400080006ff */
[----:B------:R-:W-:Y:S01]  /*08d0*/  USHF.L.U32 UR4, UR4, 0x1, URZ ;  /* 0x0000000104047899 */ /* 0x000fe200080006ff */
[----:B------:R-:W2:Y:S11]  /*08e0*/  FENCE.VIEW.ASYNC.S ;  /* 0x00000000000073c6 */ /* 0x000eb60000000000 */
[----:B--2---:R4:W2:Y:S01]  /*08f0*/  SYNCS.EXCH.64 URZ, [UR6+0x70], UR4 ;  /* 0x0000700406ff75b2 */ /* 0x0048a20008000100 */
[----:B------:R4:W3:Y:S02]  /*0900*/  SYNCS.EXCH.64 URZ, [UR6+0x78], UR4 ;  /* 0x0000780406ff75b2 */ /* 0x0008e40008000100 */
[----:B----4-:R-:W-:Y:S01]  /*0910*/  NOP ;  /* 0x0000000000007918 */ /* 0x010fe20000000000 */
.L_x_11:
[----:B------:R-:W4:Y:S01]  /*0920*/  SHFL.IDX PT, R2, R46, RZ, 0x1f ;  /* 0x00001fff2e027589 */ /* 0x000f2200000e0000 */
[----:B------:R-:W-:Y:S01]  /*0930*/  NOP ;  /* 0x0000000000007918 */ /* 0x000fe20000000000 */
[----:B----4-:R-:W-:-:S13]  /*0940*/  ISETP.NE.AND P0, PT, R2, 0x4, PT ;  /* 0x000000040200780c */ /* 0x010fda0003f05270 */
[----:B------:R-:W-:Y:S05]  /*0950*/  @P0 BRA `(.L_x_12) ;  /* 0x00000000004c0947 */ /* 0x000fea0003800000 */
[----:B--23--:R-:W2:Y:S01]  /*0960*/  S2UR UR6, SR_CgaCtaId ;  /* 0x00000000000679c3 */ /* 0x00cea20000008800 */
[----:B------:R-:W-:Y:S01]  /*0970*/  UMOV UR4, 0x3a0 ;  /* 0x000003a000047882 */ /* 0x000fe20000000000 */
[----:B------:R-:W-:Y:S01]  /*0980*/  UMOV UR5, 0x400 ;  /* 0x0000040000057882 */ /* 0x000fe20000000000 */
[----:B------:R-:W-:Y:S01]  /*0990*/  USEL UR4, UR4, 0x320, UP3 ;  /* 0x0000032004047887 */ /* 0x000fe20009800000 */
[----:B------:R-:W-:Y:S01]  /*09a0*/  UMOV UR8, 0x1 ;  /* 0x0000000100087882 */ /* 0x000fe20000000000 */
[----:B------:R-:W-:Y:S01]  /*09b0*/  ELECT P0, URZ, PT ;  /* 0x0000000000ff782f */ /* 0x000fe20003800000 */
[----:B------:R-:W-:-:S04]  /*09c0*/  UIADD3 UR8, UPT, UPT, -UR8, 0x100000, URZ ;  /* 0x0010000008087890 */ /* 0x000fc8000fffe1ff */
[----:B------:R-:W-:Y:S02]  /*09d0*/  USHF.L.U32 UR9, UR8, 0xb, URZ ;  /* 0x0000000b08097899 */ /* 0x000fe400080006ff */
[----:B------:R-:W-:Y:S02]  /*09e0*/  USHF.L.U32 UR8, UR8, 0x1, URZ ;  /* 0x0000000108087899 */ /* 0x000fe400080006ff */
[----:B--2---:R-:W-:Y:S02]  /*09f0*/  ULEA UR6, UR6, UR5, 0x18 ;  /* 0x0000000506067291 */ /* 0x004fe4000f8ec0ff */
[----:B------:R-:W-:-:S04]  /*0a00*/  UIADD3 UR4, UPT, UPT, -UR4, 0x100000, URZ ;  /* 0x0010000004047890 */ /* 0x000fc8000fffe1ff */
[----:B------:R-:W-:Y:S02]  /*0a10*/  USHF.L.U32 UR5, UR4, 0xb, URZ ;  /* 0x0000000b04057899 */ /* 0x000fe400080006ff */
[----:B------:R-:W-:Y:S01]  /*0a20*/  USHF.L.U32 UR4, UR4, 0x1, URZ ;  /* 0x0000000104047899 */ /* 0x000fe200080006ff */
[----:B------:R-:W2:Y:S03]  /*0a30*/  FENCE.VIEW.ASYNC.S ;  /* 0x00000000000073c6 */ /* 0x000ea60000000000 */
[----:B--2---:R4:W2:Y:S08]  /*0a40*/  SYNCS.EXCH.64 URZ, [UR6+0x80], UR8 ;  /* 0x0000800806ff75b2 */ /* 0x0048b00008000100 */
[----:B------:R4:W3:Y:S01]  /*0a50*/  SYNCS.EXCH.64 URZ, [UR6+0x90], UR4 ;  /* 0x0000900406ff75b2 */ /* 0x0008e20008000100 */
[----:B------:R4:W1:Y:S01]  /*0a60*/  SYNCS.EXCH.64 URZ, [UR6+0x88], UR8 ;  /* 0x0000880806ff75b2 */ /* 0x0008620008000100 */
[----:B------:R4:W1:Y:S02]  /*0a70*/  SYNCS.EXCH.64 URZ, [UR6+0x98], UR4 ;  /* 0x0000980406ff75b2 */ /* 0x0008640008000100 */
[----:B----4-:R-:W-:Y:S01]  /*0a80*/  NOP ;  /* 0x0000000000007918 */ /* 0x010fe20000000000 */
.L_x_12:
[----:B------:R-:W4:Y:S01]  /*0a90*/  SHFL.IDX PT, R2, R46, RZ, 0x1f ;  /* 0x00001fff2e027589 */ /* 0x000f2200000e0000 */
[----:B------:R-:W-:Y:S01]  /*0aa0*/  NOP ;  /* 0x0000000000007918 */ /* 0x000fe20000000000 */
[----:B----4-:R-:W-:-:S13]  /*0ab0*/  ISETP.NE.AND P0, PT, R2, 0x5, PT ;  /* 0x000000050200780c */ /* 0x010fda0003f05270 */
[----:B------:R-:W-:Y:S05]  /*0ac0*/  @P0 BRA `(.L_x_13) ;  /* 0x0000000000580947 */ /* 0x000fea0003800000 */
[----:B--23--:R-:W2:Y:S01]  /*0ad0*/  S2UR UR4, SR_CgaCtaId ;  /* 0x00000000000479c3 */ /* 0x00cea20000008800 */
        /* <DEDUP_REMOVED lines=12> */
[----:B--2---:R4:W2:Y:S01]  /*0ba0*/  SYNCS.EXCH.64 URZ, [UR4+0xa0], UR8 ;  /* 0x0000a00804ff75b2 */ /* 0x0048a20008000100 */
[----:B------:R4:W3:Y:S01]  /*0bb0*/  SYNCS.EXCH.64 URZ, [UR4+0xc0], UR6 ;  /* 0x0000c00604ff75b2 */ /* 0x0008e20008000100 */
[----:B------:R4:W1:Y:S01]  /*0bc0*/  SYNCS.EXCH.64 URZ, [UR4+0xa8], UR8 ;  /* 0x0000a80804ff75b2 */ /* 0x0008620008000100 */
[----:B------:R4:W1:Y:S01]  /*0bd0*/  SYNCS.EXCH.64 URZ, [UR4+0xc8], UR6 ;  /* 0x0000c80604ff75b2 */ /* 0x0008620008000100 */
[----:B------:R4:W1:Y:S01]  /*0be0*/  SYNCS.EXCH.64 URZ, [UR4+0xb0], UR8 ;  /* 0x0000b00804ff75b2 */ /* 0x0008620008000100 */
[----:B------:R4:W1:Y:S01]  /*0bf0*/  SYNCS.EXCH.64 URZ, [UR4+0xd0], UR6 ;  /* 0x0000d00604ff75b2 */ /* 0x0008620008000100 */
[----:B------:R4:W1:Y:S01]  /*0c00*/  SYNCS.EXCH.64 URZ, [UR4+0xb8], UR8 ;  /* 0x0000b80804ff75b2 */ /* 0x0008620008000100 */
[----:B------:R4:W1:Y:S02]  /*0c10*/  SYNCS.EXCH.64 URZ, [UR4+0xd8], UR6 ;  /* 0x0000d80604ff75b2 */ /* 0x0008640008000100 */
[----:B----4-:R-:W-:Y:S01]  /*0c20*/  NOP ;  /* 0x0000000000007918 */ /* 0x010fe20000000000 */
.L_x_13:
[----:B------:R-:W4:Y:S01]  /*0c30*/  SHFL.IDX PT, R2, R46, RZ, 0x1f ;  /* 0x00001fff2e027589 */ /* 0x000f2200000e0000 */
[----:B------:R-:W1:Y:S01]  /*0c40*/  S2UR UR54, SR_CgaCtaId ;  /* 0x00000000003679c3 */ /* 0x000e620000008800 */
[----:B------:R-:W-:Y:S01]  /*0c50*/  NOP ;  /* 0x0000000000007918 */ /* 0x000fe20000000000 */
[----:B----4-:R-:W-:-:S13]  /*0c60*/  ISETP.NE.AND P0, PT, R2, 0x3, PT ;  /* 0x000000030200780c */ /* 0x010fda0003f05270 */
[----:B-1----:R-:W-:Y:S05]  /*0c70*/  @P0 BRA `(.L_x_14) ;  /* 0x0000000000340947 */ /* 0x002fea0003800000 */
[----:B--23--:R-:W-:Y:S01]  /*0c80*/  UMOV UR4, 0x400 ;  /* 0x0000040000047882 */ /* 0x00cfe20000000000 */
[----:B------:R-:W-:Y:S01]  /*0c90*/  UMOV UR6, 0x20 ;  /* 0x0000002000067882 */ /* 0x000fe20000000000 */
[----:B------:R-:W-:Y:S02]  /*0ca0*/  ULEA UR4, UR54, UR4, 0x18 ;  /* 0x0000000436047291 */ /* 0x000fe4000f8ec0ff */
[----:B------:R-:W-:-:S04]  /*0cb0*/  UIADD3 UR6, UPT, UPT, -UR6, 0x100000, URZ ;  /* 0x0010000006067890 */ /* 0x000fc8000fffe1ff */
[----:B------:R-:W-:Y:S02]  /*0cc0*/  USHF.L.U32 UR7, UR6, 0xb, URZ ;  /* 0x0000000b06077899 */ /* 0x000fe400080006ff */
[----:B------:R-:W-:Y:S01]  /*0cd0*/  USHF.L.U32 UR6, UR6, 0x1, URZ ;  /* 0x0000000106067899 */ /* 0x000fe200080006ff */
[----:B------:R-:W-:Y:S01]  /*0ce0*/  ELECT P0, URZ, PT ;  /* 0x0000000000ff782f */ /* 0x000fe20003800000 */
[----:B------:R-:W1:Y:S10]  /*0cf0*/  FENCE.VIEW.ASYNC.S ;  /* 0x00000000000073c6 */ /* 0x000e740000000000 */
[----:B-1----:R1:W4:Y:S01]  /*0d00*/  SYNCS.EXCH.64 URZ, [UR4+0xe0], UR6 ;  /* 0x0000e00604ff75b2 */ /* 0x0023220008000100 */
[----:B------:R1:W2:Y:S01]  /*0d10*/  SYNCS.EXCH.64 URZ, [UR4+0xf0], UR6 ;  /* 0x0000f00604ff75b2 */ /* 0x0002a20008000100 */
[----:B------:R1:W3:Y:S01]  /*0d20*/  SYNCS.EXCH.64 URZ, [UR4+0xe8], UR6 ;  /* 0x0000e80604ff75b2 */ /* 0x0002e20008000100 */
[----:B------:R1:W1:Y:S01]  /*0d30*/  SYNCS.EXCH.64 URZ, [UR4+0xf8], UR6 ;  /* 0x0000f80604ff75b2 */ /* 0x0002620008000100 */
[----:B------:R-:W-:Y:S01]  /*0d40*/  NOP ;  /* 0x0000000000007918 */ /* 0x000fe20000000000 */
.L_x_14:
[----:B-123--:R-:W1:Y:S01]  /*0d50*/  LDCU UR4, c[0x0][0x36c] ;  /* 0x00006d80ff0477ac */ /* 0x00ee620008000800 */
[----:B------:R-:W-:Y:S01]  /*0d60*/  ISETP.NE.OR P3, PT, R0, 0x2, !P3 ;  /* 0x000000020000780c */ /* 0x000fe20005f65670 */
[----:B------:R-:W-:Y:S01]  /*0d70*/  NOP ;  /* 0x0000000000007918 */ /* 0x000fe20000000000 */
[----:B------:R-:W-:Y:S01]  /*0d80*/  LOP3.LUT R0, R55, 0x1f, RZ, 0xc0, !PT ;  /* 0x0000001f37007812 */ /* 0x000fe200078ec0ff */
[----:B------:R-:W-:Y:S02]  /*0d90*/  UISETP.NE.AND UP4, UPT, UR22, URZ, UPT ;  /* 0x000000ff1600728c */ /* 0x000fe4000bf85270 */
[----:B-1----:R-:W-:-:S09]  /*0da0*/  UISETP.EQ.U32.AND UP5, UPT, UR4, 0x1, UPT ;  /* 0x000000010400788c */ /* 0x002fd2000bfa2070 */
[----:B------:R-:W-:Y:S05]  /*0db0*/  BRA.U !UP5, `(.L_x_15) ;  /* 0x000000010d087547 */ /* 0x000fea000b800000 */
[----:B----4-:R-:W-:Y:S01]  /*0dc0*/  UCGABAR_ARV ;  /* 0x00000000000079c7 */ /* 0x010fe20008000000 */
[----:B------:R-:W-:Y:S05]  /*0dd0*/  BRA `(.L_x_16) ;  /* 0x0000000000047947 */ /* 0x000fea0003800000 */
.L_x_15:
[----:B----4-:R-:W-:Y:S01]  /*0de0*/  NOP ;  /* 0x0000000000007918 */ /* 0x010fe20000000000 */
.L_x_16:
[----:B------:R-:W1:Y:S01]  /*0df0*/  S2UR UR29, SR_CTAID.X ;  /* 0x00000000001d79c3 */ /* 0x000e620000002500 */
[----:B------:R-:W-:-:S05]  /*0e00*/  CS2R.32 R48, SR_CgaSize ;  /* 0x0000000000307805 */ /* 0x000fca0000008a00 */
[----:B------:R-:W-:-:S05]  /*0e10*/  IMAD R48, R48, -0xa0, RZ ;  /* 0xffffff6030307824 */ /* 0x000fca00078e02ff */
[----:B------:R-:W-:-:S14]  /*0e20*/  R2UR UR5, R48 ;  /* 0x00000000300572ca */ /* 0x000fdc00000e0000 */
[----:B------:R-:W2:Y:S01]  /*0e30*/  LDCU UR5, c[0x0][UR5+0x2b0] ;  /* 0x00005600050577ac */ /* 0x000ea20008000800 */
[----:B------:R-:W-:-:S05]  /*0e40*/  CS2R.32 R48, SR_CgaSize ;  /* 0x0000000000307805 */ /* 0x000fca0000008a00 */
[----:B------:R-:W-:-:S05]  /*0e50*/  IMAD R48, R48, -0xa0, RZ ;  /* 0xffffff6030307824 */ /* 0x000fca00078e02ff */
[----:B------:R-:W-:-:S14]  /*0e60*/  R2UR UR4, R48 ;  /* 0x00000000300472ca */ /* 0x000fdc00000e0000 */
[----:B------:R-:W3:Y:S01]  /*0e70*/  LDCU UR4, c[0x0][UR4+0x2b4] ;  /* 0x00005680040477ac */ /* 0x000ee20008000800 */
[----:B------:R-:W4:Y:S01]  /*0e80*/  S2UR UR32, SR_CTAID.Y ;  /* 0x00000000002079c3 */ /* 0x000f220000002600 */
[----:B------:R-:W-:-:S05]  /*0e90*/  CS2R.32 R48, SR_CgaSize ;  /* 0x0000000000307805 */ /* 0x000fca0000008a00 */
[----:B------:R-:W-:-:S05]  /*0ea0*/  IMAD R48, R48, -0xa0, RZ ;  /* 0xffffff6030307824 */ /* 0x000fca00078e02ff */
[----:B------:R-:W-:-:S14]  /*0eb0*/  R2UR UR7, R48 ;  /* 0x00000000300772ca */ /* 0x000fdc00000e0000 */
[----:B------:R-:W3:Y:S01]  /*0ec0*/  LDCU UR7, c[0x0][UR7+0x2a0] ;  /* 0x00005400070777ac */ /* 0x000ee20008000800 */
[----:B------:R-:W-:-:S05]  /*0ed0*/  CS2R.32 R48, SR_CgaSize ;  /* 0x0000000000307805 */ /* 0x000fca0000008a00 */
[----:B------:R-:W-:-:S05]  /*0ee0*/  IMAD R48, R48, -0xa0, RZ ;  /* 0xffffff6030307824 */ /* 0x000fca00078e02ff */
[----:B------:R-:W-:-:S14]  /*0ef0*/  R2UR UR8, R48 ;  /* 0x00000000300872ca */ /* 0x000fdc00000e0000 */
[----:B------:R-:W3:Y:S01]  /*0f00*/  LDCU UR8, c[0x0][UR8+0x2a4] ;  /* 0x00005480080877ac */ /* 0x000ee20008000800 */
[----:B------:R-:W-:Y:S02]  /*0f10*/  ULOP3.LUT UR46, UR54, 0x1, URZ, 0xc0, !UPT ;  /* 0x00000001362e7892 */ /* 0x000fe4000f8ec0ff */
[----:B------:R-:W-:Y:S02]  /*0f20*/  USHF.R.U32.HI UR26, URZ, 0x1, UR54 ;  /* 0x00000001ff1a7899 */ /* 0x000fe40008011636 */
[----:B------:R-:W-:Y:S02]  /*0f30*/  UISETP.GT.U32.AND UP1, UPT, UR46, 0xffff, UPT ;  /* 0x0000ffff2e00788c */ /* 0x000fe4000bf24070 */
[----:B------:R-:W-:Y:S01]  /*0f40*/  USHF.L.U32 UR28, UR54, 0x9, URZ ;  /* 0x00000009361c7899 */ /* 0x000fe200080006ff */
[----:B-1----:R-:W-:Y:S01]  /*0f50*/  I2FP.F32.U32 R3, UR29 ;  /* 0x0000001d00037c45 */ /* 0x002fe20008201000 */
[----:B------:R-:W1:Y:S04]  /*0f60*/  LDCU UR23, c[0x0][0xb24] ;  /* 0x00016480ff1777ac */ /* 0x000e680008000800 */
[----:B--2---:R-:W-:Y:S01]  /*0f70*/  FMUL R3, R3, UR5 ;  /* 0x0000000503037c20 */ /* 0x004fe20008400000 */
[----:B------:R-:W2:Y:S01]  /*0f80*/  LDCU UR40, c[0x0][0xb24] ;  /* 0x00016480ff2877ac */ /* 0x000ea20008000800 */
[----:B----4-:R-:W-:Y:S01]  /*0f90*/  I2FP.F32.U32 R2, UR32 ;  /* 0x0000002000027c45 */ /* 0x010fe20008201000 */
[----:B------:R-:W4:Y:S03]  /*0fa0*/  LDCU UR31, c[0x0][0xb30] ;  /* 0x00016600ff1f77ac */ /* 0x000f260008000800 */
[----:B------:R-:W1:Y:S01]  /*0fb0*/  F2I.U32.TRUNC.NTZ R3, R3 ;  /* 0x0000000300037305 */ /* 0x000e62000020f000 */
[----:B---3--:R-:W-:Y:S01]  /*0fc0*/  FMUL R2, R2, UR4 ;  /* 0x0000000402027c20 */ /* 0x008fe20008400000 */
[----:B------:R-:W-:-:S02]  /*0fd0*/  ULOP3.LUT UR4, UR54, 0x2, URZ, 0xc0, !UPT ;  /* 0x0000000236047892 */ /* 0x000fc4000f8ec0ff */
[----:B------:R-:W-:Y:S02]  /*0fe0*/  USHF.L.U32 UR27, UR54, 0xa, URZ ;  /* 0x0000000a361b7899 */ /* 0x000fe400080006ff */
[----:B------:R-:W-:Y:S02]  /*0ff0*/  UISETP.GT.U32.AND UP0, UPT, UR4, 0xffff, UPT ;  /* 0x0000ffff0400788c */ /* 0x000fe4000bf04070 */
[----:B------:R-:W3:Y:S01]  /*1000*/  F2I.U32.TRUNC.NTZ R2, R2 ;  /* 0x0000000200027305 */ /* 0x000ee2000020f000 */
[----:B------:R-:W-:Y:S01]  /*1010*/  UMOV UR35, 0x5 ;  /* 0x0000000500237882 */ /* 0x000fe20000000000 */
[----:B------:R-:W-:Y:S02]  /*1020*/  USEL UR24, UR46, 0xffff, !UP1 ;  /* 0x0000ffff2e187887 */ /* 0x000fe4000c800000 */
[----:B------:R-:W-:Y:S01]  /*1030*/  USEL UR25, UR4, 0xffff, !UP0 ;  /* 0x0000ffff04197887 */ /* 0x000fe2000c000000 */
[----:B-1----:R-:W-:Y:S02]  /*1040*/  R2UR UR5, R3 ;  /* 0x00000000030572ca */ /* 0x002fe400000e0000 */
[----:B---3--:R-:W-:-:S02]  /*1050*/  R2UR UR6, R2 ;  /* 0x00000000020672ca */ /* 0x008fc400000e0000 */
[----:B------:R-:W-:-:S09]  /*1060*/  PRMT R2, RZ, 0x7610, R2 ;  /* 0x00007610ff027816 */ /* 0x000fd20000000002 */
[----:B------:R-:W-:-:S04]  /*1070*/  UIADD3 UR5, UPT, UPT, -UR5, URZ, URZ ;  /* 0x000000ff05057290 */ /* 0x000fc8000fffe1ff */
[----:B------:R-:W-:Y:S02]  /*1080*/  UIMAD UR5, UR7, UR5, UR29 ;  /* 0x00000005070572a4 */ /* 0x000fe4000f8e021d */
[----:B------:R-:W-:-:S04]  /*1090*/  UIADD3 UR4, UPT, UPT, -UR6, URZ, URZ ;  /* 0x000000ff06047290 */ /* 0x000fc8000fffe1ff */
[----:B------:R-:W-:Y:S01]  /*10a0*/  IMAD.U32 R48, RZ, RZ, UR5 ;  /* 0x00000005ff307e24 */ /* 0x000fe2000f8e00ff */
[----:B------:R-:W-:-:S06]  /*10b0*/  UIMAD UR4, UR8, UR4, UR32 ;  /* 0x00000004080472a4 */ /* 0x000fcc000f8e0220 */
[----:B------:R-:W-:Y:S01]  /*10c0*/  IMAD.U32 R47, RZ, RZ, UR4 ;  /* 0x00000004ff2f7e24 */ /* 0x000fe2000f8e00ff */
[----:B--2-4-:R-:W-:Y:S06]  /*10d0*/  BRA.U UP4, `(.L_x_17) ;  /* 0x0000000104447547 */ /* 0x014fec000b800000 */
[----:B------:R-:W-:Y:S02]  /*10e0*/  R2UR UR4, R47 ;  /* 0x000000002f0472ca */ /* 0x000fe400000e0000 */
[----:B------:R-:W-:-:S11]  /*10f0*/  R2UR UR6, R48 ;  /* 0x00000000300672ca */ /* 0x000fd600000e0000 */
[----:B------:R-:W-:Y:S02]  /*1100*/  UISETP.NE.AND UP0, UPT, UR4, URZ, UPT ;  /* 0x000000ff0400728c */ /* 0x000fe4000bf05270 */
[----:B------:R-:W-:Y:S02]  /*1110*/  UISETP.NE.AND UP1, UPT, UR4, 0x1, UPT ;  /* 0x000000010400788c */ /* 0x000fe4000bf25270 */
[----:B------:R-:W-:Y:S02]  /*1120*/  UISETP.NE.AND UP2, UPT, UR6, URZ, UP0 ;  /* 0x000000ff0600728c */ /* 0x000fe40008745270 */
[----:B------:R-:W-:Y:S02]  /*1130*/  USEL UR4, URZ, 0x2, UP0 ;  /* 0x00000002ff047887 */ /* 0x000fe40008000000 */
[----:B------:R-:W-:Y:S02]  /*1140*/  USEL UR8, URZ, 0x1, UP2 ;  /* 0x00000001ff087887 */ /* 0x000fe40009000000 */
[----:B------:R-:W-:-:S02]  /*1150*/  UISETP.NE.AND UP2, UPT, UR6, URZ, UPT ;  /* 0x000000ff0600728c */ /* 0x000fc4000bf45270 */
[----:B------:R-:W-:Y:S02]  /*1160*/  USEL UR5, URZ, 0x4, UP1 ;  /* 0x00000004ff057887 */ /* 0x000fe40008800000 */
[----:B------:R-:W-:Y:S02]  /*1170*/  UISETP.NE.AND UP0, UPT, UR6, 0x1, UPT ;  /* 0x000000010600788c */ /* 0x000fe4000bf05270 */
[----:B------:R-:W-:Y:S02]  /*1180*/  USEL UR6, URZ, 0x8, UP1 ;  /* 0x00000008ff067887 */ /* 0x000fe40008800000 */
[----:B------:R-:W-:Y:S02]  /*1190*/  USEL UR7, UR5, 0x4, UP2 ;  /* 0x0000000405077887 */ /* 0x000fe40009000000 */
[----:B------:R-:W-:Y:S02]  /*11a0*/  USEL UR4, UR4, 0x2, UP0 ;  /* 0x0000000204047887 */ /* 0x000fe40008000000 */
[----:B------:R-:W-:-:S02]  /*11b0*/  USEL UR5, UR6, 0x8, UP0 ;  /* 0x0000000806057887 */ /* 0x000fc40008000000 */
[----:B------:R-:W-:-:S04]  /*11c0*/  UIADD3 UR4, UPT, UPT, UR4, UR7, UR8 ;  /* 0x0000000704047290 */ /* 0x000fc8000fffe008 */
[----:B------:R-:W-:-:S06]  /*11d0*/  UIADD3 UR4, UPT, UPT, UR4, UR5, URZ ;  /* 0x0000000504047290 */ /* 0x000fcc000fffe0ff */
[----:B------:R-:W-:-:S07]  /*11e0*/  IMAD.U32 R2, RZ, RZ, UR4 ;  /* 0x00000004ff027e24 */ /* 0x000fce000f8e00ff */
.L_x_17:
[----:B------:R-:W1:Y:S01]  /*11f0*/  S2UR UR36, SR_CTAID.Z ;  /* 0x00000000002479c3 */ /* 0x000e620000002700 */
[----:B------:R-:W-:Y:S01]  /*1200*/  UISETP.GE.AND UP0, UPT, UR23, 0x1, UPT ;  /* 0x000000011700788c */ /* 0x000fe2000bf06270 */
[----:B------:R-:W-:-:S08]  /*1210*/  UMOV UR34, 0x3 ;  /* 0x0000000300227882 */ /* 0x000fd00000000000 */
[----:B------:R-:W-:Y:S05]  /*1220*/  BRA.U !UP0, `(.L_x_18) ;  /* 0x0000000108d47547 */ /* 0x000fea000b800000 */
[----:B------:R-:W2:Y:S01]  /*1230*/  LDCU.128 UR12, c[0x0][0xb10] ;  /* 0x00016200ff0c77ac */ /* 0x000ea20008000c00 */
[----:B------:R-:W3:Y:S01]  /*1240*/  LDCU UR6, c[0x0][0x370] ;  /* 0x00006e00ff0677ac */ /* 0x000ee20008000800 */
[----:B------:R-:W4:Y:S01]  /*1250*/  LDCU UR5, c[0x0][0x374] ;  /* 0x00006e80ff0577ac */ /* 0x000f220008000800 */
[----:B------:R-:W1:Y:S01]  /*1260*/  LDCU UR30, c[0x0][0xb0c] ;  /* 0x00016180ff1e77ac */ /* 0x000e620008000800 */
[----:B------:R-:W1:Y:S01]  /*1270*/  LDCU UR4, c[0x0][0xb20] ;  /* 0x00016400ff0477ac */ /* 0x000e620008000800 */
[----:B------:R-:W1:Y:S01]  /*1280*/  LDCU.64 UR8, c[0x0][0xb28] ;  /* 0x00016500ff0877ac */ /* 0x000e620008000a00 */
[----:B--2---:R-:W-:Y:S02]  /*1290*/  UISETP.NE.AND UP0, UPT, UR14, 0x1, UPT ;  /* 0x000000010e00788c */ /* 0x004fe4000bf05270 */
[----:B----4-:R-:W-:Y:S02]  /*12a0*/  UIMAD.WIDE.U32 UR10, UR5, UR15, URZ ;  /* 0x0000000f050a72a5 */ /* 0x010fe4000f8e00ff */
[----:B---3--:R-:W-:-:S02]  /*12b0*/  UIMAD.WIDE.U32 UR18, UR6, UR12, URZ ;  /* 0x0000000c061272a5 */ /* 0x008fc4000f8e00ff */
[----:B-1----:R-:W-:Y:S02]  /*12c0*/  UISETP.NE.AND UP1, UPT, UR30, 0x1, UPT ;  /* 0x000000011e00788c */ /* 0x002fe4000bf25270 */
[----:B------:R-:W-:Y:S01]  /*12d0*/  UISETP.NE.AND UP2, UPT, UR23, 0x1, UPT ;  /* 0x000000011700788c */ /* 0x000fe2000bf45270 */
[----:B------:R-:W-:Y:S02]  /*12e0*/  UMOV UR10, UR11 ;  /* 0x0000000b000a7c82 */ /* 0x000fe40008000000 */
[----:B------:R-:W-:Y:S01]  /*12f0*/  UMOV UR18, UR19 ;  /* 0x0000001300127c82 */ /* 0x000fe20008000000 */
[----:B------:R-:W-:Y:S02]  /*1300*/  @UP0 USHF.R.U32.HI UR5, URZ, UR4, UR10 ;  /* 0x00000004ff050299 */ /* 0x000fe4000801160a */
[----:B------:R-:W-:Y:S02]  /*1310*/  UIMAD.WIDE.U32 UR20, UR32, UR15, URZ ;  /* 0x0000000f201472a5 */ /* 0x000fe4000f8e00ff */
[----:B------:R-:W-:-:S02]  /*1320*/  UIMAD.WIDE.U32 UR10, UR5, UR8, URZ ;  /* 0x00000008050a72a5 */ /* 0x000fc4000f8e00ff */
[----:B------:R-:W-:Y:S02]  /*1330*/  @UP1 USHF.R.U32.HI UR6, URZ, UR13, UR18 ;  /* 0x0000000dff061299 */ /* 0x000fe40008011612 */
[----:B------:R-:W-:Y:S02]  /*1340*/  UIMAD.WIDE.U32 UR16, UR29, UR12, URZ ;  /* 0x0000000c1d1072a5 */ /* 0x000fe4000f8e00ff */
[----:B------:R-:W-:Y:S01]  /*1350*/  UIMAD.WIDE.U32 UR18, UR6, UR8, URZ ;  /* 0x00000008061272a5 */ /* 0x000fe2000f8e00ff */
[----:B------:R-:W-:Y:S01]  /*1360*/  UMOV UR20, UR21 ;  /* 0x0000001500147c82 */ /* 0x000fe20008000000 */
[----:B------:R-:W-:Y:S01]  /*1370*/  UMOV UR10, UR11 ;  /* 0x0000000b000a7c82 */ /* 0x000fe20008000000 */
[----:B------:R-:W-:Y:S02]  /*1380*/  USHF.R.U32.HI UR20, URZ, UR4, UR20 ;  /* 0x00000004ff147299 */ /* 0x000fe40008011614 */
[----:B------:R-:W-:Y:S02]  /*1390*/  @UP2 USHF.R.U32.HI UR5, URZ, UR9, UR10 ;  /* 0x00000009ff052299 */ /* 0x000fe4000801160a */
[----:B------:R-:W-:Y:S01]  /*13a0*/  UMOV UR7, UR19 ;  /* 0x0000001300077c82 */ /* 0x000fe20008000000 */
[----:B------:R-:W-:Y:S01]  /*13b0*/  UMOV UR16, UR17 ;  /* 0x0000001100107c82 */ /* 0x000fe20008000000 */
[----:B------:R-:W-:-:S02]  /*13c0*/  @UP2 USHF.R.U32.HI UR6, URZ, UR9, UR7 ;  /* 0x00000009ff062299 */ /* 0x000fc40008011607 */
[----:B------:R-:W-:Y:S02]  /*13d0*/  USHF.R.U32.HI UR13, URZ, UR13, UR16 ;  /* 0x0000000dff0d7299 */ /* 0x000fe40008011610 */
[----:B------:R-:W-:Y:S02]  /*13e0*/  USEL UR4, UR32, UR20, !UP0 ;  /* 0x0000001420047287 */ /* 0x000fe4000c000000 */
[----:B------:R-:W-:Y:S02]  /*13f0*/  UIMAD UR7, UR5, UR23, URZ ;  /* 0x00000017050772a4 */ /* 0x000fe4000f8e02ff */
[----:B------:R-:W-:Y:S02]  /*1400*/  USEL UR5, UR29, UR13, !UP1 ;  /* 0x0000000d1d057287 */ /* 0x000fe4000c800000 */
[----:B------:R-:W-:Y:S02]  /*1410*/  UIMAD UR12, UR6, UR23, URZ ;  /* 0x00000017060c72a4 */ /* 0x000fe4000f8e02ff */
[----:B------:R-:W-:-:S02]  /*1420*/  UISETP.GE.AND UP0, UPT, UR4, UR7, UPT ;  /* 0x000000070400728c */ /* 0x000fc4000bf06270 */
[----:B------:R-:W-:Y:S02]  /*1430*/  UIMAD.WIDE.U32 UR10, UR4, UR8, URZ ;  /* 0x00000008040a72a5 */ /* 0x000fe4000f8e00ff */
[----:B------:R-:W-:Y:S02]  /*1440*/  UISETP.GE.OR UP0, UPT, UR5, UR12, UP0 ;  /* 0x0000000c0500728c */ /* 0x000fe40008706670 */
[----:B------:R-:W-:Y:S02]  /*1450*/  UIMAD.WIDE.U32 UR12, UR5, UR8, URZ ;  /* 0x00000008050c72a5 */ /* 0x000fe4000f8e00ff */
[----:B------:R-:W-:Y:S01]  /*1460*/  UIADD3 UR10, UPT, UPT, -UR4, URZ, URZ ;  /* 0x000000ff040a7290 */ /* 0x000fe2000fffe1ff */
[----:B------:R-:W-:Y:S01]  /*1470*/  UMOV UR8, UR11 ;  /* 0x0000000b00087c82 */ /* 0x000fe20008000000 */
[----:B------:R-:W-:Y:S02]  /*1480*/  UIADD3 UR11, UPT, UPT, -UR5, URZ, URZ ;  /* 0x000000ff050b7290 */ /* 0x000fe4000fffe1ff */
[----:B------:R-:W-:-:S03]  /*1490*/  USHF.R.U32.HI UR8, URZ, UR9, UR8 ;  /* 0x00000009ff087299 */ /* 0x000fc60008011608 */
[----:B------:R-:W-:Y:S01]  /*14a0*/  @!UP0 UMOV UR7, UR13 ;  /* 0x0000000d00078c82 */ /* 0x000fe20008000000 */
[----:B------:R-:W-:Y:S02]  /*14b0*/  UIMAD UR32, UR14, UR10, UR32 ;  /* 0x0000000a0e2072a4 */ /* 0x000fe4000f8e0220 */
[----:B------:R-:W-:Y:S02]  /*14c0*/  USEL UR8, UR4, UR8, !UP2 ;  /* 0x0000000804087287 */ /* 0x000fe4000d000000 */
[----:B------:R-:W-:Y:S02]  /*14d0*/  @!UP0 USHF.R.U32.HI UR7, URZ, UR9, UR7 ;  /* 0x00000009ff078299 */ /* 0x000fe40008011607 */
[----:B------:R-:W-:Y:S02]  /*14e0*/  UIADD3 UR9, UPT, UPT, -UR8, URZ, URZ ;  /* 0x000000ff08097290 */ /* 0x000fe4000fffe1ff */
[----:B------:R-:W-:Y:S02]  /*14f0*/  @!UP0 USEL UR7, UR5, UR7, !UP2 ;  /* 0x0000000705078287 */ /* 0x000fe4000d000000 */
[----:B------:R-:W-:-:S02]  /*1500*/  UIMAD UR9, UR23, UR9, UR4 ;  /* 0x00000009170972a4 */ /* 0x000fc4000f8e0204 */
[----:B------:R-:W-:Y:S02]  /*1510*/  @!UP0 UIADD3 UR8, UPT, UPT, UR8, -UR7, URZ ;  /* 0x8000000708088290 */ /* 0x000fe4000fffe0ff */
[----:B------:R-:W-:Y:S02]  /*1520*/  @!UP0 UIMAD UR6, UR9, UR6, UR7 ;  /* 0x00000006090682a4 */ /* 0x000fe4000f8e0207 */
[----:B------:R-:W-:Y:S02]  /*1530*/  @!UP0 UIMAD UR4, UR8, UR23, UR5 ;  /* 0x00000017080482a4 */ /* 0x000fe4000f8e0205 */
[----:B------:R-:W-:Y:S02]  /*1540*/  UIMAD UR29, UR30, UR11, UR29 ;  /* 0x0000000b1e1d72a4 */ /* 0x000fe4000f8e021d */
[----:B------:R-:W-:Y:S01]  /*1550*/  UIMAD UR32, UR4, UR14, UR32 ;  /* 0x0000000e042072a4 */ /* 0x000fe2000f8e0220 */
[----:B------:R-:W-:Y:S02]  /*1560*/  @!UP0 UMOV UR5, UR6 ;  /* 0x0000000600058c82 */ /* 0x000fe40008000000 */
[----:B------:R-:W-:-:S12]  /*1570*/  UIMAD UR29, UR5, UR30, UR29 ;  /* 0x0000001e051d72a4 */ /* 0x000fd8000f8e021d */
.L_x_18:
[----:B------:R-:W-:Y:S02]  /*1580*/  UISETP.NE.AND UP1, UPT, UR31, 0x1, UPT ;  /* 0x000000011f00788c */ /* 0x000fe4000bf25270 */
[----:B------:R-:W-:Y:S02]  /*1590*/  ULOP3.LUT UR24, UR24, 0xffff, URZ, 0xc0, !UPT ;  /* 0x0000ffff18187892 */ /* 0x000fe4000f8ec0ff */
[----:B------:R-:W-:Y:S02]  /*15a0*/  ULOP3.LUT UR21, UR25, 0xffff, URZ, 0xc0, !UPT ;  /* 0x0000ffff19157892 */ /* 0x000fe4000f8ec0ff */
[----:B------:R-:W-:Y:S02]  /*15b0*/  UISETP.NE.AND UP0, UPT, UR22, 0x2, UPT ;  /* 0x000000021600788c */ /* 0x000fe4000bf05270 */
[----:B------:R-:W-:Y:S02]  /*15c0*/  ULOP3.LUT UR28, UR28, 0x400, URZ, 0xc0, !UPT ;  /* 0x000004001c1c7892 */ /* 0x000fe4000f8ec0ff */
[----:B------:R-:W-:-:S02]  /*15d0*/  ULOP3.LUT UR27, UR27, 0x400, URZ, 0xc0, !UPT ;  /* 0x000004001b1b7892 */ /* 0x000fc4000f8ec0ff */
[----:B------:R-:W-:Y:S02]  /*15e0*/  USHF.L.U32 UR24, UR35, UR24, URZ ;  /* 0x0000001823187299 */ /* 0x000fe400080006ff */
[----:B------:R-:W-:Y:S01]  /*15f0*/  USHF.L.U32 UR21, UR34, UR21, URZ ;  /* 0x0000001522157299 */ /* 0x000fe200080006ff */
[----:B------:R-:W-:Y:S11]  /*1600*/  BRA.U UP1, `(.L_x_19) ;  /* 0x0000000101447547 */ /* 0x000ff6000b800000 */
[----:B------:R-:W2:Y:S01]  /*1610*/  LDCU.128 UR8, c[0x0][0xb10] ;  /* 0x00016200ff0877ac */ /* 0x000ea20008000c00 */
[----:B------:R-:W3:Y:S01]  /*1620*/  LDCU UR12, c[0x0][0xb0c] ;  /* 0x00016180ff0c77ac */ /* 0x000ee20008000800 */
[----:B------:R-:W4:Y:S01]  /*1630*/  LDCU UR13, c[0x0][0xb20] ;  /* 0x00016400ff0d77ac */ /* 0x000f220008000800 */
[----:B--2---:R-:W-:Y:S02]  /*1640*/  UIMAD.WIDE.U32 UR6, UR29, UR8, URZ ;  /* 0x000000081d0672a5 */ /* 0x004fe4000f8e00ff */
[----:B------:R-:W-:Y:S02]  /*1650*/  UIMAD.WIDE.U32 UR4, UR32, UR11, URZ ;  /* 0x0000000b200472a5 */ /* 0x000fe4000f8e00ff */
[----:B---3--:R-:W-:Y:S02]  /*1660*/  UISETP.NE.AND UP2, UPT, UR12, 0x1, UPT ;  /* 0x000000010c00788c */ /* 0x008fe4000bf45270 */
[----:B------:R-:W-:Y:S01]  /*1670*/  UISETP.NE.AND UP1, UPT, UR10, 0x1, UPT ;  /* 0x000000010a00788c */ /* 0x000fe2000bf25270 */
[----:B------:R-:W-:-:S02]  /*1680*/  UMOV UR6, UR7 ;  /* 0x0000000700067c82 */ /* 0x000fc40008000000 */
[----:B------:R-:W-:Y:S01]  /*1690*/  UMOV UR4, UR5 ;  /* 0x0000000500047c82 */ /* 0x000fe20008000000 */
[----:B------:R-:W-:Y:S02]  /*16a0*/  USHF.R.U32.HI UR9, URZ, UR9, UR6 ;  /* 0x00000009ff097299 */ /* 0x000fe40008011606 */
[----:B----4-:R-:W-:Y:S02]  /*16b0*/  USHF.R.U32.HI UR4, URZ, UR13, UR4 ;  /* 0x0000000dff047299 */ /* 0x010fe40008011604 */
[----:B------:R-:W-:Y:S02]  /*16c0*/  USEL UR5, UR29, UR9, !UP2 ;  /* 0x000000091d057287 */ /* 0x000fe4000d000000 */
[----:B------:R-:W-:-:S04]  /*16d0*/  USEL UR4, UR32, UR4, !UP1 ;  /* 0x0000000420047287 */ /* 0x000fc8000c800000 */
[----:B------:R-:W-:Y:S02]  /*16e0*/  UIADD3 UR6, UPT, UPT, UR5, -UR4, URZ ;  /* 0x8000000405067290 */ /* 0x000fe4000fffe0ff */
[----:B------:R-:W-:Y:S02]  /*16f0*/  UIADD3 UR4, UPT, UPT, -UR5, UR4, URZ ;  /* 0x0000000405047290 */ /* 0x000fe4000fffe1ff */
[----:B------:R-:W-:Y:S02]  /*1700*/  UIMAD UR32, UR6, UR10, UR32 ;  /* 0x0000000a062072a4 */ /* 0x000fe4000f8e0220 */
[----:B------:R-:W-:-:S12]  /*1710*/  UIMAD UR29, UR4, UR12, UR29 ;  /* 0x0000000c041d72a4 */ /* 0x000fd8000f8e021d */
.L_x_19:
[----:B------:R-:W-:Y:S05]  /*1720*/  BRA.U !UP5, `(.L_x_20) ;  /* 0x000000010d0c7547 */ /* 0x000fea000b800000 */
[----:B------:R-:W-:Y:S01]  /*1730*/  UCGABAR_WAIT ;  /* 0x0000000000007dc7 */ /* 0x000fe20008000000 */
[----:B------:R-:W-:Y:S01]  /*1740*/  CCTL.IVALL ;  /* 0x00000000ff00798f */ /* 0x000fe20002000000 */
[----:B------:R-:W-:Y:S05]  /*1750*/  BRA `(.L_x_21) ;  /* 0x0000000000047947 */ /* 0x000fea0003800000 */
.L_x_20:
[----:B------:R-:W-:Y:S06]  /*1760*/  BAR.SYNC.DEFER_BLOCKING 0x0 ;  /* 0x0000000000007b1d */ /* 0x000fec0000010000 */
.L_x_21:
[----:B------:R-:W-:Y:S05]  /*1770*/  BRA.U UP0, `(.L_x_22) ;  /* 0x0000001100ec7547 */ /* 0x000fea000b800000 */
[----:B------:R-:W2:Y:S01]  /*1780*/  LDCU UR6, c[0x0][0x38c] ;  /* 0x00007180ff0677ac */ /* 0x000ea20008000800 */
[----:B------:R-:W-:Y:S01]  /*1790*/  PLOP3.LUT P1, PT, PT, PT, UP3, 0x80, 0x8 ;  /* 0x000000000008781c */ /* 0x000fe20003f2f038 */
[----:B------:R-:W-:Y:S01]  /*17a0*/  IMAD.MOV.U32 R12, RZ, RZ, 0x1 ;  /* 0x00000001ff0c7424 */ /* 0x000fe200078e00ff */
[----:B------:R-:W-:Y:S01]  /*17b0*/  ISETP.EQ.OR P2, PT, R0, RZ, P3 ;  /* 0x000000ff0000720c */ /* 0x000fe20001f42670 */
[----:B------:R-:W-:Y:S01]  /*17c0*/  UISETP.NE.AND UP1, UPT, UR22, URZ, UPT ;  /* 0x000000ff1600728c */ /* 0x000fe2000bf25270 */
[----:B------:R-:W-:Y:S02]  /*17d0*/  PLOP3.LUT P1, PT, P1, PT, PT, 0x8, 0x80 ;  /* 0x000000000080781c */ /* 0x000fe40000f2e170 */
[----:B------:R-:W-:Y:S01]  /*17e0*/  CS2R R10, SRZ ;  /* 0x00000000000a7805 */ /* 0x000fe2000001ff00 */
[----:B------:R-:W-:Y:S01]  /*17f0*/  IMAD.MOV.U32 R9, RZ, RZ, RZ ;  /* 0x000000ffff097224 */ /* 0x000fe200078e00ff */
[----:B------:R-:W3:Y:S01]  /*1800*/  LDCU UR41, c[0x0][0x370] ;  /* 0x00006e00ff2977ac */ /* 0x000ee20008000800 */
[----:B------:R-:W-:Y:S01]  /*1810*/  IMAD.MOV.U32 R8, RZ, RZ, 0x1 ;  /* 0x00000001ff087424 */ /* 0x000fe200078e00ff */
[----:B------:R-:W4:Y:S01]  /*1820*/  LDCU.64 UR30, c[0x0][0x348] ;  /* 0x00006900ff1e77ac */ /* 0x000f220008000a00 */
[----:B------:R-:W1:Y:S01]  /*1830*/  LDCU UR39, c[0x0][0x374] ;  /* 0x00006e80ff2777ac */ /* 0x000e620008000800 */
[----:B--2---:R-:W-:-:S02]  /*1840*/  UIADD3 UR5, UPT, UPT, UR6, 0x1f, URZ ;  /* 0x0000001f06057890 */ /* 0x004fc4000fffe0ff */
[----:B------:R-:W-:Y:S02]  /*1850*/  UIADD3 UR47, UPT, UPT, UR6, 0x3e, URZ ;  /* 0x0000003e062f7890 */ /* 0x000fe4000fffe0ff */
[----:B------:R-:W-:-:S04]  /*1860*/  USHF.R.S32.HI UR4, URZ, 0x1f, UR5 ;  /* 0x0000001fff047899 */ /* 0x000fc80008011405 */
[----:B------:R-:W-:Y:S02]  /*1870*/  ULEA.HI UR4, UR4, UR5, URZ, 0x5 ;  /* 0x0000000504047291 */ /* 0x000fe4000f8f28ff */
[----:B------:R-:W-:Y:S02]  /*1880*/  USHF.L.U32 UR5, UR26, 0x5, URZ ;  /* 0x000000051a057899 */ /* 0x000fe400080006ff */
[----:B------:R-:W-:Y:S02]  /*1890*/  USHF.R.S32.HI UR43, URZ, 0x5, UR4 ;  /* 0x00000005ff2b7899 */ /* 0x000fe40008011404 */
[----:B------:R-:W-:Y:S02]  /*18a0*/  UIADD3 UR4, UPT, UPT, UR6, -0x1, URZ ;  /* 0xffffffff06047890 */ /* 0x000fe4000fffe0ff */
[----:B------:R-:W-:Y:S02]  /*18b0*/  UISETP.LT.U32.AND UP0, UPT, UR43, 0x4, UPT ;  /* 0x000000042b00788c */ /* 0x000fe4000bf01070 */
[----:B------:R-:W-:-:S02]  /*18c0*/  UISETP.GE.U32.AND UP2, UPT, UR4, -0x3f, UPT ;  /* 0xffffffc10400788c */ /* 0x000fc4000bf46070 */
[----:B------:R-:W-:Y:S02]  /*18d0*/  USEL UR42, UR43, 0x4, UP0 ;  /* 0x000000042b2a7887 */ /* 0x000fe40008000000 */
[----:B------:R-:W-:Y:S02]  /*18e0*/  ULOP3.LUT UR44, UR5, 0x20, URZ, 0xe2, !UPT ;  /* 0x00000020052c7892 */ /* 0x000fe4000f8ee2ff */
[----:B------:R-:W-:Y:S02]  /*18f0*/  UIADD3 UR25, UPT, UPT, UR42, -0x1, URZ ;  /* 0xffffffff2a197890 */ /* 0x000fe4000fffe0ff */
[----:B------:R-:W-:Y:S02]  /*1900*/  USEL UR26, UR33, 0x2, UP1 ;  /* 0x00000002211a7887 */ /* 0x000fe40008800000 */
[----:B------:R-:W-:Y:S02]  /*1910*/  UIADD3 UR45, UPT, UPT, UR43, -UR42, URZ ;  /* 0x8000002a2b2d7290 */ /* 0x000fe4000fffe0ff */
[----:B------:R-:W-:Y:S01]  /*1920*/  @UP2 UIADD3 UR25, UPT, UPT, UR42, URZ, URZ ;  /* 0x000000ff2a192290 */ /* 0x000fe2000fffe0ff */
[----:B------:R-:W-:-:S03]  /*1930*/  UMOV UR5, URZ ;  /* 0x000000ff00057c82 */ /* 0x000fc60008000000 */
[----:B-1-34-:R-:W-:-:S12]  /*1940*/  UIADD3 UR25, UPT, UPT, UR25, 0x1, URZ ;  /* 0x0000000119197890 */ /* 0x01afd8000fffe0ff */
.L_x_42:
[----:B------:R-:W-:Y:S01]  /*1950*/  UISETP.NE.AND UP0, UPT, UR54, URZ, UPT ;  /* 0x000000ff3600728c */ /* 0x000fe2000bf05270 */
[----:B------:R-:W1:Y:S08]  /*1960*/  S2UR UR54, SR_CgaCtaId ;  /* 0x00000000003679c3 */ /* 0x000e700000008800 */
[----:B------:R-:W-:Y:S05]  /*1970*/  BRA.U UP0, `(.L_x_23) ;  /* 0x0000000100347547 */ /* 0x000fea000b800000 */
[----:B------:R-:W2:Y:S01]  /*1980*/  S2R R0, SR_CgaCtaId ;  /* 0x0000000000007919 */ /* 0x000ea20000008800 */
[----:B------:R-:W-:-:S04]  /*1990*/  MOV R2, 0x400 ;  /* 0x0000040000027802 */ /* 0x000fc80000000f00 */
[----:B--2---:R-:W-:Y:S02]  /*19a0*/  LEA R0, R0, R2, 0x18 ;  /* 0x0000000200007211 */ /* 0x004fe400078ec0ff */
[----:B------:R-:W-:-:S03]  /*19b0*/  SHF.L.U32 R2, R8, 0x1f, RZ ;  /* 0x0000001f08027819 */ /* 0x000fc600000006ff */
[----:B------:R-:W-:-:S04]  /*19c0*/  IMAD R0, R9, 0x8, R0 ;  /* 0x0000000809007824 */ /* 0x000fc800078e0200 */
[----:B------:R-:W2:Y:S02]  /*19d0*/  SYNCS.PHASECHK.TRANS64.TRYWAIT P0, [R0+URZ+0xf0], R2 ;  /* 0x0000f002000075a7 */ /* 0x000ea400080011ff */
[----:B--2---:R-:W-:Y:S05]  /*19e0*/  @!P0 BRA `(.L_x_24) ;  /* 0x0000005c00048947 */ /* 0x004fea0003800000 */
.L_x_122:
[----:B------:R-:W-:Y:S01]  /*19f0*/  VIADD R9, R9, 0x1 ;  /* 0x0000000109097836 */ /* 0x000fe20000000000 */
[----:B------:R2:W-:Y:S04]  /*1a00*/  SYNCS.ARRIVE.TRANS64.A1T0 RZ, [R0+URZ+0xe0], RZ ;  /* 0x0000e0ff00ff79a7 */ /* 0x0005e800081000ff */
[----:B------:R-:W-:-:S04]  /*1a10*/  ISETP.NE.AND P0, PT, R9, 0x2, PT ;  /* 0x000000020900780c */ /* 0x000fc80003f05270 */
[----:B------:R-:W-:Y:S02]  /*1a20*/  SEL R9, R9, RZ, P0 ;  /* 0x000000ff09097207 */ /* 0x000fe40000000000 */
[----:B--2---:R-:W-:-:S04]  /*1a30*/  SEL R0, RZ, 0x1, P0 ;  /* 0x00000001ff007807 */ /* 0x004fc80000000000 */
[----:B------:R-:W-:-:S07]  /*1a40*/  LOP3.LUT R8, R8, R0, RZ, 0x3c, !PT ;  /* 0x0000000008087212 */ /* 0x000fce00078e3cff */
.L_x_23:
[----:B------:R-:W-:Y:S01]  /*1a50*/  UMOV UR6, 0x400 ;  /* 0x0000040000067882 */ /* 0x000fe20000000000 */
[----:B------:R-:W-:Y:S01]  /*1a60*/  SHF.L.U32 R0, R12, 0x1f, RZ ;  /* 0x0000001f0c007819 */ /* 0x000fe200000006ff */
[----:B-1----:R-:W-:Y:S02]  /*1a70*/  ULEA UR6, UR54, UR6, 0x18 ;  /* 0x0000000636067291 */ /* 0x002fe4000f8ec0ff */
[----:B------:R-:W-:Y:S02]  /*1a80*/  UISETP.GE.U32.AND UP0, UPT, UR47, 0x3f, UPT ;  /* 0x0000003f2f00788c */ /* 0x000fe4000bf06070 */
[----:B------:R-:W-:Y:S02]  /*1a90*/  ULEA UR4, UR5, UR6, 0x3 ;  /* 0x0000000605047291 */ /* 0x000fe4000f8e18ff */
[----:B------:R-:W-:Y:S02]  /*1aa0*/  ULEA UR11, UR32, UR46, 0x1 ;  /* 0x0000002e200b7291 */ /* 0x000fe4000f8e08ff */
[----:B------:R-:W-:-:S02]  /*1ab0*/  ULEA UR35, UR29, UR44, 0x6 ;  /* 0x0000002c1d237291 */ /* 0x000fc4000f8e30ff */
[----:B------:R-:W-:Y:S01]  /*1ac0*/  USHF.L.U32 UR11, UR11, 0x5, URZ ;  /* 0x000000050b0b7899 */ /* 0x000fe200080006ff */
[----:B------:R-:W-:Y:S02]  /*1ad0*/  UMOV UR13, URZ ;  /* 0x000000ff000d7c82 */ /* 0x000fe40008000000 */
[----:B------:R1:W2:Y:S01]  /*1ae0*/  SYNCS.PHASECHK.TRANS64.TRYWAIT P0, [UR4+0x20], R0 ;  /* 0x00002000ff0075a7 */ /* 0x0002a20008001104 */
[----:B------:R-:W-:Y:S08]  /*1af0*/  BRA.U !UP0, `(.L_x_25) ;  /* 0x0000000108cc7547 */ /* 0x000ff0000b800000 */
[----:B------:R-:W-:Y:S01]  /*1b00*/  UMOV UR7, URZ ;  /* 0x000000ff00077c82 */ /* 0x000fe20008000000 */
[----:B------:R-:W-:-:S05]  /*1b10*/  UMOV UR4, UR5 ;  /* 0x0000000500047c82 */ /* 0x000fca0008000000 */
.L_x_31:
[----:B------:R-:W-:Y:S01]  /*1b20*/  ULEA UR33, UR4, UR6, 0x3 ;  /* 0x0000000604217291 */ /* 0x000fe2000f8e18ff */
[----:B------:R-:W-:Y:S01]  /*1b30*/  @!P3 MOV R2, 0x2000 ;  /* 0x000020000002b802 */ /* 0x000fe20000000f00 */
[----:B--2-4-:R-:W-:Y:S10]  /*1b40*/  @P0 BRA `(.L_x_26) ;  /* 0x00000000000c0947 */ /* 0x014ff40003800000 */
[----:B------:R-:W-:-:S04]  /*1b50*/  SHF.L.U32 R3, R12, 0x1f, RZ ;  /* 0x0000001f0c037819 */ /* 0x000fc800000006ff */
[----:B------:R-:W2:Y:S02]  /*1b60*/  SYNCS.PHASECHK.TRANS64.TRYWAIT P0, [UR33+0x20], R3 ;  /* 0x00002003ff0075a7 */ /* 0x000ea40008001121 */
[----:B--2---:R-:W-:Y:S05]  /*1b70*/  @!P0 BRA `(.L_x_27) ;  /* 0x0000005800b48947 */ /* 0x004fea0003800000 */
.L_x_26:
[----:B------:R2:W-:Y:S01]  /*1b80*/  @!P3 SYNCS.ARRIVE.TRANS64 RZ, [UR33], R2 ;  /* 0x00000002ffffb9a7 */ /* 0x0005e20008000021 */
[----:B------:R-:W-:-:S04]  /*1b90*/  ULOP3.LUT UR5, UR26, 0x2, URZ, 0xfc, !UPT ;  /* 0x000000021a057892 */ /* 0x000fc8000f8efcff */
[----:B------:R-:W-:-:S09]  /*1ba0*/  UISETP.NE.AND UP0, UPT, UR5, 0x2, UPT ;  /* 0x000000020500788c */ /* 0x000fd2000bf05270 */
[----:B------:R-:W-:Y:S05]  /*1bb0*/  BRA.U UP0, `(.L_x_28) ;  /* 0x0000000100047547 */ /* 0x000fea000b800000 */
[----:B------:R-:W-:Y:S05]  /*1bc0*/  BPT.TRAP 0x1 ;  /* 0x000000040000795c */ /* 0x000fea0000300000 */
.L_x_28:
[----:B------:R-:W-:Y:S04]  /*1bd0*/  BSSY.RECONVERGENT B0, `(.L_x_29) ;  /* 0x0000003000007945 */ /* 0x000fe80003800200 */
[----:B------:R-:W-:Y:S05]  /*1be0*/  @P2 BRA `(.L_x_30) ;  /* 0x0000000000042947 */ /* 0x000fea0003800000 */
[----:B------:R-:W-:Y:S05]  /*1bf0*/  BPT.TRAP 0x1 ;  /* 0x000000040000795c */ /* 0x000fea0000300000 */
.L_x_30:
[----:B------:R-:W-:Y:S05]  /*1c00*/  BSYNC.RECONVERGENT B0 ;  /* 0x0000000000007941 */ /* 0x000fea0003800200 */
.L_x_29:
[----:B------:R-:W-:Y:S02]  /*1c10*/  UIADD3 UR5, UPT, UPT, UR4, 0x1, URZ ;  /* 0x0000000104057890 */ /* 0x000fe4000fffe0ff */
[----:B------:R-:W-:Y:S02]  /*1c20*/  USHF.L.U32 UR4, UR4, 0xb, URZ ;  /* 0x0000000b04047899 */ /* 0x000fe400080006ff */
[----:B------:R-:W-:Y:S02]  /*1c30*/  UISETP.NE.AND UP0, UPT, UR5, 0x4, UPT ;  /* 0x000000040500788c */ /* 0x000fe4000bf05270 */
[----:B------:R-:W-:Y:S02]  /*1c40*/  ULOP3.LUT UR32, UR28, UR4, URZ, 0xfc, !UPT ;  /* 0x000000041c207292 */ /* 0x000fe4000f8efcff */
[----:B------:R-:W-:Y:S02]  /*1c50*/  USEL UR9, URZ, 0x1, UP0 ;  /* 0x00000001ff097887 */ /* 0x000fe40008000000 */
[----:B------:R-:W-:-:S02]  /*1c60*/  USEL UR5, UR5, URZ, UP0 ;  /* 0x000000ff05057287 */ /* 0x000fc40008000000 */
[----:B------:R-:W-:Y:S02]  /*1c70*/  UIADD3 UR14, UP0, UPT, UR30, 0x180, URZ ;  /* 0x000001801e0e7890 */ /* 0x000fe4000ff1e0ff */
[----:B------:R-:W-:Y:S01]  /*1c80*/  ULEA UR8, UR5, UR6, 0x3 ;  /* 0x0000000605087291 */ /* 0x000fe2000f8e18ff */
[----:B------:R-:W-:Y:S01]  /*1c90*/  LOP3.LUT R12, R12, UR9, RZ, 0x3c, !PT ;  /* 0x000000090c0c7c12 */ /* 0x000fe2000f8e3cff */
[----:B------:R-:W-:Y:S02]  /*1ca0*/  ULOP3.LUT UR4, UR27, UR4, URZ, 0xfc, !UPT ;  /* 0x000000041b047292 */ /* 0x000fe4000f8efcff */
[----:B------:R-:W-:Y:S01]  /*1cb0*/  USHF.L.U32 UR34, UR7, 0x5, URZ ;  /* 0x0000000507227899 */ /* 0x000fe200080006ff */
[----:B-1----:R-:W-:Y:S01]  /*1cc0*/  SHF.L.U32 R0, R12, 0x1f, RZ ;  /* 0x0000001f0c007819 */ /* 0x002fe200000006ff */
[----:B------:R-:W-:Y:S02]  /*1cd0*/  UIADD3 UR7, UPT, UPT, UR7, 0x1, URZ ;  /* 0x0000000107077890 */ /* 0x000fe4000fffe0ff */
[----:B------:R-:W-:Y:S01]  /*1ce0*/  UIADD3 UR16, UP1, UPT, UR30, 0x80, URZ ;  /* 0x000000801e107890 */ /* 0x000fe2000ff3e0ff */
[----:B------:R3:W4:Y:S01]  /*1cf0*/  SYNCS.PHASECHK.TRANS64.TRYWAIT P0, [UR8+0x20], R0 ;  /* 0x00002000ff0075a7 */ /* 0x0007220008001108 */
[----:B------:R-:W-:-:S02]  /*1d00*/  ULEA UR32, UR32, UR6, 0x1 ;  /* 0x0000000620207291 */ /* 0x000fc4000f8e08ff */
[----:B------:R-:W-:Y:S02]  /*1d10*/  ULEA UR4, UR4, UR6, 0x1 ;  /* 0x0000000604047291 */ /* 0x000fe4000f8e08ff */
[----:B------:R-:W-:Y:S02]  /*1d20*/  UIADD3.X UR15, UPT, UPT, URZ, UR31, URZ, UP0, !UPT ;  /* 0x0000001fff0f7290 */ /* 0x000fe400087fe4ff */
[----:B------:R-:W-:Y:S02]  /*1d30*/  UISETP.NE.AND UP0, UPT, UR7, UR25, UPT ;  /* 0x000000190700728c */ /* 0x000fe4000bf05270 */
[----:B------:R-:W-:Y:S02]  /*1d40*/  UIADD3.X UR17, UPT, UPT, URZ, UR31, URZ, UP1, !UPT ;  /* 0x0000001fff117290 */ /* 0x000fe40008ffe4ff */
[----:B------:R-:W-:Y:S02]  /*1d50*/  UIADD3 UR32, UPT, UPT, UR32, 0x3400, URZ ;  /* 0x0000340020207890 */ /* 0x000fe4000fffe0ff */
[----:B------:R-:W-:-:S02]  /*1d60*/  UIADD3 UR8, UPT, UPT, UR4, 0x7400, URZ ;  /* 0x0000740004087890 */ /* 0x000fc4000fffe0ff */
[----:B------:R-:W-:Y:S02]  /*1d70*/  UPRMT UR13, URZ, 0x5410, UR24 ;  /* 0x00005410ff0d7896 */ /* 0x000fe40008000018 */
[----:B------:R-:W-:Y:S01]  /*1d80*/  UPRMT UR4, URZ, 0x5410, UR21 ;  /* 0x00005410ff047896 */ /* 0x000fe20008000015 */
[----:B------:R-:W-:Y:S01]  /*1d90*/  UMOV UR18, 0x0 ;  /* 0x0000000000127882 */ /* 0x000fe20000000000 */
[----:B------:R-:W-:Y:S01]  /*1da0*/  UMOV UR19, 0x10000000 ;  /* 0x1000000000137882 */ /* 0x000fe20000000000 */
[----:B------:R-:W-:Y:S01]  /*1db0*/  UMOV UR12, UR36 ;  /* 0x00000024000c7c82 */ /* 0x000fe20008000000 */
[----:B------:R-:W-:Y:S01]  /*1dc0*/  UMOV UR9, UR33 ;  /* 0x0000002100097c82 */ /* 0x000fe20008000000 */
[----:B------:R-:W-:Y:S02]  /*1dd0*/  UMOV UR10, UR34 ;  /* 0x00000022000a7c82 */ /* 0x000fe40008000000 */
[----:B------:R1:W-:Y:S02]  /*1de0*/  UTMALDG.3D.MULTICAST [UR32], [UR16], UR13, desc[UR18] ;  /* 0x00001220100073b4 */ /* 0x0003e4000801180d */
[----:B------:R2:W-:Y:S01]  /*1df0*/  UTMALDG.3D.MULTICAST [UR8], [UR14], UR4, desc[UR18] ;  /* 0x000012080e0073b4 */ /* 0x0005e20008011804 */
[----:B-1----:R-:W-:Y:S01]  /*1e00*/  UMOV UR13, UR25 ;  /* 0x00000019000d7c82 */ /* 0x002fe20008000000 */
[----:B--2---:R-:W-:Y:S01]  /*1e10*/  UMOV UR4, UR5 ;  /* 0x0000000500047c82 */ /* 0x004fe20008000000 */
[----:B---3--:R-:W-:Y:S05]  /*1e20*/  BRA.U UP0, `(.L_x_31) ;  /* 0xfffffffd003c7547 */ /* 0x008fea000b83ffff */
.L_x_25:
[----:B------:R-:W-:Y:S01]  /*1e30*/  ULEA UR4, UR5, UR6, 0x3 ;  /* 0x0000000605047291 */ /* 0x000fe2000f8e18ff */
[----:B-1----:R-:W-:Y:S01]  /*1e40*/  SHF.L.U32 R0, R12, 0x1f, RZ ;  /* 0x0000001f0c007819 */ /* 0x002fe200000006ff */
[----:B------:R-:W-:Y:S01]  /*1e50*/  @!P1 SYNCS.ARRIVE.TRANS64.A1T0 RZ, [UR6+0x78], RZ ;  /* 0x000078ffffff99a7 */ /* 0x000fe20008100006 */
[----:B------:R-:W-:-:S06]  /*1e60*/  UISETP.GT.AND UP0, UPT, UR43, UR42, UPT ;  /* 0x0000002a2b00728c */ /* 0x000fcc000bf04270 */
[----:B--2-4-:R1:W2:Y:S03]  /*1e70*/  SYNCS.PHASECHK.TRANS64.TRYWAIT P0, [UR4+0x20], R0 ;  /* 0x00002000ff0075a7 */ /* 0x0142a60008001104 */
[----:B------:R-:W-:Y:S05]  /*1e80*/  BRA.U !UP0, `(.L_x_32) ;  /* 0x0000000108d07547 */ /* 0x000fea000b800000 */
[----:B------:R-:W-:Y:S01]  /*1e90*/  UIADD3 UR29, UPT, UPT, UR45, UR13, URZ ;  /* 0x0000000d2d1d7290 */ /* 0x000fe2000fffe0ff */
[----:B------:R-:W-:-:S11]  /*1ea0*/  UMOV UR4, UR5 ;  /* 0x0000000500047c82 */ /* 0x000fd60008000000 */
.L_x_38:
[----:B------:R-:W-:Y:S01]  /*1eb0*/  ULEA UR17, UR4, UR6, 0x3 ;  /* 0x0000000604117291 */ /* 0x000fe2000f8e18ff */
[----:B--2---:R-:W-:Y:S01]  /*1ec0*/  @!P3 MOV R2, 0x2000 ;  /* 0x000020000002b802 */ /* 0x004fe20000000f00 */
[----:B--2-4-:R-:W-:Y:S10]  /*1ed0*/  @P0 BRA `(.L_x_33) ;  /* 0x00000000000c0947 */ /* 0x014ff40003800000 */
[----:B------:R-:W-:-:S04]  /*1ee0*/  SHF.L.U32 R3, R12, 0x1f, RZ ;  /* 0x0000001f0c037819 */ /* 0x000fc800000006ff */
[----:B------:R-:W2:Y:S02]  /*1ef0*/  SYNCS.PHASECHK.TRANS64.TRYWAIT P0, [UR17+0x20], R3 ;  /* 0x00002003ff0075a7 */ /* 0x000ea40008001111 */
[----:B--2---:R-:W-:Y:S05]  /*1f00*/  @!P0 BRA `(.L_x_34) ;  /* 0x0000005400e88947 */ /* 0x004fea0003800000 */
.L_x_33:
[----:B------:R2:W-:Y:S01]  /*1f10*/  @!P3 SYNCS.ARRIVE.TRANS64 RZ, [UR17], R2 ;  /* 0x00000002ffffb9a7 */ /* 0x0005e20008000011 */
[----:B------:R-:W-:-:S04]  /*1f20*/  ULOP3.LUT UR5, UR26, 0x2, URZ, 0xfc, !UPT ;  /* 0x000000021a057892 */ /* 0x000fc8000f8efcff */
[----:B------:R-:W-:-:S09]  /*1f30*/  UISETP.NE.AND UP0, UPT, UR5, 0x2, UPT ;  /* 0x000000020500788c */ /* 0x000fd2000bf05270 */
[----:B------:R-:W-:Y:S05]  /*1f40*/  BRA.U UP0, `(.L_x_35) ;  /* 0x0000000100047547 */ /* 0x000fea000b800000 */
[----:B------:R-:W-:Y:S05]  /*1f50*/  BPT.TRAP 0x1 ;  /* 0x000000040000795c */ /* 0x000fea0000300000 */
.L_x_35:
[----:B------:R-:W-:Y:S04]  /*1f60*/  BSSY.RECONVERGENT B0, `(.L_x_36) ;  /* 0x0000003000007945 */ /* 0x000fe80003800200 */
[----:B------:R-:W-:Y:S05]  /*1f70*/  @P2 BRA `(.L_x_37) ;  /* 0x0000000000042947 */ /* 0x000fea0003800000 */
[----:B------:R-:W-:Y:S05]  /*1f80*/  BPT.TRAP 0x1 ;  /* 0x000000040000795c */ /* 0x000fea0000300000 */
.L_x_37:
[----:B------:R-:W-:Y:S05]  /*1f90*/  BSYNC.RECONVERGENT B0 ;  /* 0x0000000000007941 */ /* 0x000fea0003800200 */
.L_x_36:
[----:B------:R-:W-:Y:S02]  /*1fa0*/  UIADD3 UR5, UPT, UPT, UR4, 0x1, URZ ;  /* 0x0000000104057890 */ /* 0x000fe4000fffe0ff */
[----:B------:R-:W-:Y:S02]  /*1fb0*/  USHF.L.U32 UR4, UR4, 0xb, URZ ;  /* 0x0000000b04047899 */ /* 0x000fe400080006ff */
[----:B------:R-:W-:Y:S02]  /*1fc0*/  UISETP.NE.AND UP0, UPT, UR5, 0x4, UPT ;  /* 0x000000040500788c */ /* 0x000fe4000bf05270 */
[----:B------:R-:W-:Y:S02]  /*1fd0*/  USHF.L.U32 UR18, UR13, 0x5, URZ ;  /* 0x000000050d127899 */ /* 0x000fe400080006ff */
[----:B------:R-:W-:Y:S02]  /*1fe0*/  USEL UR8, URZ, 0x1, UP0 ;  /* 0x00000001ff087887 */ /* 0x000fe40008000000 */
[----:B------:R-:W-:-:S02]  /*1ff0*/  USEL UR5, UR5, URZ, UP0 ;  /* 0x000000ff05057287 */ /* 0x000fc40008000000 */
[----:B------:R-:W-:Y:S02]  /*2000*/  UIADD3 UR22, UP0, UPT, UR30, 0x180, URZ ;  /* 0x000001801e167890 */ /* 0x000fe4000ff1e0ff */
[----:B------:R-:W-:Y:S01]  /*2010*/  ULEA UR7, UR5, UR6, 0x3 ;  /* 0x0000000605077291 */ /* 0x000fe2000f8e18ff */
[----:B------:R-:W-:Y:S01]  /*2020*/  LOP3.LUT R12, R12, UR8, RZ, 0x3c, !PT ;  /* 0x000000080c0c7c12 */ /* 0x000fe2000f8e3cff */
[----:B------:R-:W-:Y:S02]  /*2030*/  ULOP3.LUT UR8, UR27, UR4, URZ, 0xfc, !UPT ;  /* 0x000000041b087292 */ /* 0x000fe4000f8efcff */
[----:B------:R-:W-:Y:S01]  /*2040*/  UIADD3 UR13, UPT, UPT, UR13, 0x1, URZ ;  /* 0x000000010d0d7890 */ /* 0x000fe2000fffe0ff */
[----:B-1----:R-:W-:Y:S01]  /*2050*/  SHF.L.U32 R0, R12, 0x1f, RZ ;  /* 0x0000001f0c007819 */ /* 0x002fe200000006ff */
[----:B------:R-:W-:Y:S02]  /*2060*/  UIADD3 UR14, UP1, UPT, UR30, 0x80, URZ ;  /* 0x000000801e0e7890 */ /* 0x000fe4000ff3e0ff */
[----:B------:R-:W-:Y:S01]  /*2070*/  UIADD3.X UR23, UPT, UPT, URZ, UR31, URZ, UP0, !UPT ;  /* 0x0000001fff177290 */ /* 0x000fe200087fe4ff */
[----:B------:R3:W4:Y:S01]  /*2080*/  SYNCS.PHASECHK.TRANS64.TRYWAIT P0, [UR7+0x20], R0 ;  /* 0x00002000ff0075a7 */ /* 0x0007220008001107 */
[----:B------:R-:W-:-:S02]  /*2090*/  ULOP3.LUT UR7, UR28, UR4, URZ, 0xfc, !UPT ;  /* 0x000000041c077292 */ /* 0x000fc4000f8efcff */
[----:B------:R-:W-:Y:S02]  /*20a0*/  ULEA UR8, UR8, UR6, 0x1 ;  /* 0x0000000608087291 */ /* 0x000fe4000f8e08ff */
[----:B------:R-:W-:Y:S02]  /*20b0*/  ULEA UR7, UR7, UR6, 0x1 ;  /* 0x0000000607077291 */ /* 0x000fe4000f8e08ff */
[----:B------:R-:W-:Y:S02]  /*20c0*/  UISETP.NE.AND UP0, UPT, UR13, UR29, UPT ;  /* 0x0000001d0d00728c */ /* 0x000fe4000bf05270 */
[----:B------:R-:W-:Y:S02]  /*20d0*/  UIADD3 UR16, UPT, UPT, UR7, 0x3400, URZ ;  /* 0x0000340007107890 */ /* 0x000fe4000fffe0ff */
[----:B------:R-:W-:Y:S02]  /*20e0*/  UIADD3.X UR15, UPT, UPT, URZ, UR31, URZ, UP1, !UPT ;  /* 0x0000001fff0f7290 */ /* 0x000fe40008ffe4ff */
[----:B------:R-:W-:-:S02]  /*20f0*/  UPRMT UR7, URZ, 0x5410, UR24 ;  /* 0x00005410ff077896 */ /* 0x000fc40008000018 */
[----:B------:R-:W-:Y:S02]  /*2100*/  UIADD3 UR8, UPT, UPT, UR8, 0x7400, URZ ;  /* 0x0000740008087890 */ /* 0x000fe4000fffe0ff */
[----:B------:R-:W-:Y:S01]  /*2110*/  UPRMT UR4, URZ, 0x5410, UR21 ;  /* 0x00005410ff047896 */ /* 0x000fe20008000015 */
[----:B------:R-:W-:Y:S01]  /*2120*/  UMOV UR32, 0x0 ;  /* 0x0000000000207882 */ /* 0x000fe20000000000 */
[----:B------:R-:W-:Y:S01]  /*2130*/  UMOV UR33, 0x10000000 ;  /* 0x1000000000217882 */ /* 0x000fe20000000000 */
[----:B------:R-:W-:Y:S01]  /*2140*/  UMOV UR19, UR35 ;  /* 0x0000002300137c82 */ /* 0x000fe20008000000 */
[----:B------:R-:W-:Y:S01]  /*2150*/  UMOV UR20, UR36 ;  /* 0x0000002400147c82 */ /* 0x000fe20008000000 */
[----:B------:R-:W-:Y:S01]  /*2160*/  UMOV UR12, UR36 ;  /* 0x00000024000c7c82 */ /* 0x000fe20008000000 */
[----:B------:R-:W-:Y:S01]  /*2170*/  UMOV UR9, UR17 ;  /* 0x0000001100097c82 */ /* 0x000fe20008000000 */
[----:B------:R-:W-:Y:S01]  /*2180*/  UMOV UR10, UR18 ;  /* 0x00000012000a7c82 */ /* 0x000fe20008000000 */
[----:B------:R-:W-:Y:S01]  /*2190*/  UTMALDG.3D.MULTICAST [UR16], [UR14], UR7, desc[UR32] ;  /* 0x000020100e0073b4 */ /* 0x000fe20008011807 */
[----:B------:R1:W-:Y:S02]  /*21a0*/  UTMALDG.3D.MULTICAST [UR8], [UR22], UR4, desc[UR32] ;  /* 0x00002008160073b4 */ /* 0x0003e40008011804 */
[----:B-1----:R-:W-:Y:S01]  /*21b0*/  UMOV UR4, UR5 ;  /* 0x0000000500047c82 */ /* 0x002fe20008000000 */
[----:B---3--:R-:W-:Y:S05]  /*21c0*/  BRA.U UP0, `(.L_x_38) ;  /* 0xfffffffd00387547 */ /* 0x008fea000b83ffff */
.L_x_32:
[C---:B------:R-:W-:Y:S01]  /*21d0*/  LEA R3, R11.reuse, UR6, 0x3 ;  /* 0x000000060b037c11 */ /* 0x040fe2000f8e18ff */
[----:B------:R-:W-:Y:S01]  /*21e0*/  NOP ;  /* 0x0000000000007918 */ /* 0x000fe20000000000 */
[----:B-1----:R-:W-:Y:S02]  /*21f0*/  SHF.L.U32 R0, R10, 0x1f, RZ ;  /* 0x0000001f0a007819 */ /* 0x002fe400000006ff */
[----:B------:R-:W-:Y:S02]  /*2200*/  LEA R4, R11, UR6, 0x4 ;  /* 0x000000060b047c11 */ /* 0x000fe4000f8e20ff */
[----:B--2-4-:R-:W1:Y:S02]  /*2210*/  SYNCS.PHASECHK.TRANS64.TRYWAIT P0, [R3+URZ+0x80], R0 ;  /* 0x00008000030075a7 */ /* 0x014e6400080011ff */
[----:B-1----:R-:W-:Y:S05]  /*2220*/  @!P0 BRA `(.L_x_39) ;  /* 0x0000005400388947 */ /* 0x002fea0003800000 */
.L_x_125:
[----:B------:R-:W2:Y:S01]  /*2230*/  LDS.128 R4, [R4+0x110] ;  /* 0x0001100004047984 */ /* 0x000ea20000000c00 */
[----:B------:R-:W-:Y:S01]  /*2240*/  UISETP.GE.AND UP0, UPT, UR40, 0x1, UPT ;  /* 0x000000012800788c */ /* 0x000fe2000bf06270 */
[----:B------:R-:W-:Y:S01]  /*2250*/  @!PT LDS RZ, [RZ] ;  /* 0x00000000fffff984 */ /* 0x000fe20000000800 */
[----:B------:R-:W-:Y:S01]  /*2260*/  @!PT LDS RZ, [RZ] ;  /* 0x00000000fffff984 */ /* 0x000fe20000000800 */
[----:B------:R-:W-:Y:S01]  /*2270*/  @!PT LDS RZ, [RZ] ;  /* 0x00000000fffff984 */ /* 0x000fe20000000800 */
[----:B------:R-:W-:Y:S01]  /*2280*/  @!PT LDS RZ, [RZ] ;  /* 0x00000000fffff984 */ /* 0x000fe20000000800 */
[----:B------:R3:W-:Y:S06]  /*2290*/  MEMBAR.ALL.CTA ;  /* 0x0000000000007992 */ /* 0x0007ec0000008000 */
[----:B---3--:R-:W3:Y:S01]  /*22a0*/  FENCE.VIEW.ASYNC.S ;  /* 0x00000000000073c6 */ /* 0x008ee20000000000 */
[----:B--2---:R-:W-:-:S13]  /*22b0*/  LOP3.LUT P0, RZ, R6, 0x1, RZ, 0xc0, !PT ;  /* 0x0000000106ff7812 */ /* 0x004fda000780c0ff */
[----:B---3--:R-:W-:Y:S01]  /*22c0*/  VOTEU.ANY UP1, P0 ;  /* 0x0000000000ff7886 */ /* 0x008fe20000020100 */
[----:B------:R-:W-:-:S13]  /*22d0*/  PLOP3.LUT P0, PT, PT, PT, UP1, 0x80, 0x8 ;  /* 0x000000000008781c */ /* 0x000fda0003f0f018 */
[----:B-1----:R-:W-:Y:S02]  /*22e0*/  @P0 LOP3.LUT R0, R5, 0xffff, RZ, 0xc0, !PT ;  /* 0x0000ffff05000812 */ /* 0x002fe400078ec0ff */
[----:B------:R-:W-:Y:S02]  /*22f0*/  @P0 MOV R2, R4 ;  /* 0x0000000400020202 */ /* 0x000fe40000000f00 */
[----:B------:R-:W-:Y:S01]  /*2300*/  @P0 R2UR UR7, R0 ;  /* 0x00000000000702ca */ /* 0x000fe200000e0000 */
[----:B------:R-:W-:Y:S01]  /*2310*/  VIADD R0, R3, 0x90 ;  /* 0x0000009003007836 */ /* 0x000fe20000000000 */
[----:B------:R-:W-:Y:S02]  /*2320*/  @P0 SHF.R.U32.HI R4, RZ, 0x10, R5 ;  /* 0x00000010ff040819 */ /* 0x000fe40000011605 */
[----:B------:R-:W-:Y:S02]  /*2330*/  @P0 R2UR UR8, R2 ;  /* 0x00000000020802ca */ /* 0x000fe400000e0000 */
[----:B------:R-:W-:-:S02]  /*2340*/  PRMT R0, RZ, 0x654, R0 ;  /* 0x00000654ff007816 */ /* 0x000fc40000000000 */
[----:B------:R-:W-:Y:S02]  /*2350*/  @P0 R2UR UR4, R4 ;  /* 0x00000000040402ca */ /* 0x000fe400000e0000 */
[----:B------:R1:W-:Y:S03]  /*2360*/  SYNCS.ARRIVE.TRANS64.RED.A1T0 RZ, [R0+URZ], RZ ;  /* 0x000000ff00ff79a7 */ /* 0x0003e600081004ff */
[----:B------:R-:W-:-:S04]  /*2370*/  @UP1 UMOV UR37, UR7 ;  /* 0x0000000700251c82 */ /* 0x000fc80008000000 */
[----:B------:R-:W-:-:S04]  /*2380*/  @UP1 UMOV UR38, UR8 ;  /* 0x0000000800261c82 */ /* 0x000fc80008000000 */
[----:B------:R-:W-:Y:S01]  /*2390*/  @UP1 UMOV UR36, UR4 ;  /* 0x0000000400241c82 */ /* 0x000fe20008000000 */
[----:B------:R-:W-:Y:S05]  /*23a0*/  BRA.U !UP0, `(.L_x_40) ;  /* 0x0000000108d47547 */ /* 0x000fea000b800000 */
[----:B------:R-:W2:Y:S01]  /*23b0*/  LDCU.128 UR12, c[0x0][0xb10] ;  /* 0x00016200ff0c77ac */ /* 0x000ea20008000c00 */
[----:B------:R-:W3:Y:S01]  /*23c0*/  LDCU UR29, c[0x0][0xb20] ;  /* 0x00016400ff1d77ac */ /* 0x000ee20008000800 */
[----:B------:R-:W4:Y:S01]  /*23d0*/  LDCU UR20, c[0x0][0xb0c] ;  /* 0x00016180ff1477ac */ /* 0x000f220008000800 */
[----:B------:R-:W1:Y:S01]  /*23e0*/  LDCU.64 UR10, c[0x0][0xb28] ;  /* 0x00016500ff0a77ac */ /* 0x000e620008000a00 */
[----:B------:R-:W-:Y:S02]  /*23f0*/  UISETP.NE.AND UP3, UPT, UR40, 0x1, UPT ;  /* 0x000000012800788c */ /* 0x000fe4000bf65270 */
[----:B--2---:R-:W-:Y:S02]  /*2400*/  UIMAD.WIDE.U32 UR16, UR39, UR15, URZ ;  /* 0x0000000f271072a5 */ /* 0x004fe4000f8e00ff */
[----:B------:R-:W-:Y:S02]  /*2410*/  UIMAD.WIDE.U32 UR8, UR41, UR12, URZ ;  /* 0x0000000c290872a5 */ /* 0x000fe4000f8e00ff */
[----:B------:R-:W-:-:S02]  /*2420*/  UISETP.NE.AND UP0, UPT, UR14, 0x1, UPT ;  /* 0x000000010e00788c */ /* 0x000fc4000bf05270 */
[----:B------:R-:W-:Y:S01]  /*2430*/  UIMAD.WIDE.U32 UR22, UR37, UR15, URZ ;  /* 0x0000000f251672a5 */ /* 0x000fe2000f8e00ff */
[----:B------:R-:W-:Y:S02]  /*2440*/  UMOV UR16, UR17 ;  /* 0x0000001100107c82 */ /* 0x000fe40008000000 */
[----:B------:R-:W-:Y:S01]  /*2450*/  UMOV UR8, UR9 ;  /* 0x0000000900087c82 */ /* 0x000fe20008000000 */
[----:B---3--:R-:W-:Y:S02]  /*2460*/  USHF.R.U32.HI UR16, URZ, UR29, UR16 ;  /* 0x0000001dff107299 */ /* 0x008fe40008011610 */
[----:B----4-:R-:W-:Y:S02]  /*2470*/  UISETP.NE.AND UP2, UPT, UR20, 0x1, UPT ;  /* 0x000000011400788c */ /* 0x010fe4000bf45270 */
[----:B------:R-:W-:Y:S02]  /*2480*/  USHF.R.U32.HI UR8, URZ, UR13, UR8 ;  /* 0x0000000dff087299 */ /* 0x000fe40008011608 */
[----:B------:R-:W-:-:S02]  /*2490*/  USEL UR7, UR39, UR16, !UP0 ;  /* 0x0000001027077287 */ /* 0x000fc4000c000000 */
[----:B------:R-:W-:Y:S02]  /*24a0*/  USEL UR8, UR41, UR8, !UP2 ;  /* 0x0000000829087287 */ /* 0x000fe4000d000000 */
[----:B-1----:R-:W-:Y:S01]  /*24b0*/  UIMAD.WIDE.U32 UR16, UR7, UR10, URZ ;  /* 0x0000000a071072a5 */ /* 0x002fe2000f8e00ff */
[----:B------:R-:W-:Y:S01]  /*24c0*/  UMOV UR4, UR23 ;  /* 0x0000001700047c82 */ /* 0x000fe20008000000 */
[----:B------:R-:W-:Y:S02]  /*24d0*/  UIMAD.WIDE.U32 UR18, UR38, UR12, URZ ;  /* 0x0000000c261272a5 */ /* 0x000fe4000f8e00ff */
[----:B------:R-:W-:-:S03]  /*24e0*/  UIMAD.WIDE.U32 UR22, UR8, UR10, URZ ;  /* 0x0000000a081672a5 */ /* 0x000fc6000f8e00ff */
[----:B------:R-:W-:Y:S01]  /*24f0*/  UMOV UR16, UR17 ;  /* 0x0000001100107c82 */ /* 0x000fe20008000000 */
[----:B------:R-:W-:Y:S02]  /*2500*/  USHF.R.U32.HI UR4, URZ, UR29, UR4 ;  /* 0x0000001dff047299 */ /* 0x000fe40008011604 */
[----:B------:R-:W-:Y:S01]  /*2510*/  @UP3 USHF.R.U32.HI UR7, URZ, UR11, UR16 ;  /* 0x0000000bff073299 */ /* 0x000fe20008011610 */
[----:B------:R-:W-:Y:S01]  /*2520*/  UMOV UR18, UR19 ;  /* 0x0000001300127c82 */ /* 0x000fe20008000000 */
[----:B------:R-:W-:Y:S01]  /*2530*/  UMOV UR22, UR23 ;  /* 0x0000001700167c82 */ /* 0x000fe20008000000 */
[----:B------:R-:W-:Y:S02]  /*2540*/  USHF.R.U32.HI UR13, URZ, UR13, UR18 ;  /* 0x0000000dff0d7299 */ /* 0x000fe40008011612 */
[----:B------:R-:W-:Y:S02]  /*2550*/  USEL UR4, UR37, UR4, !UP0 ;  /* 0x0000000425047287 */ /* 0x000fe4000c000000 */
[----:B------:R-:W-:-:S02]  /*2560*/  @UP3 USHF.R.U32.HI UR8, URZ, UR11, UR22 ;  /* 0x0000000bff083299 */ /* 0x000fc40008011616 */
[----:B------:R-:W-:Y:S02]  /*2570*/  UIMAD UR9, UR40, UR7, URZ ;  /* 0x00000007280972a4 */ /* 0x000fe4000f8e02ff */
[----:B------:R-:W-:Y:S02]  /*2580*/  USEL UR7, UR38, UR13, !UP2 ;  /* 0x0000000d26077287 */ /* 0x000fe4000d000000 */
[----:B------:R-:W-:Y:S02]  /*2590*/  UIMAD UR12, UR40, UR8, URZ ;  /* 0x00000008280c72a4 */ /* 0x000fe4000f8e02ff */
[----:B------:R-:W-:Y:S02]  /*25a0*/  UISETP.GE.AND UP0, UPT, UR4, UR9, UPT ;  /* 0x000000090400728c */ /* 0x000fe4000bf06270 */
[----:B------:R-:W-:Y:S02]  /*25b0*/  UIMAD.WIDE.U32 UR16, UR4, UR10, URZ ;  /* 0x0000000a041072a5 */ /* 0x000fe4000f8e00ff */
[----:B------:R-:W-:-:S02]  /*25c0*/  UISETP.GE.OR UP0, UPT, UR7, UR12, UP0 ;  /* 0x0000000c0700728c */ /* 0x000fc40008706670 */
        /* <DEDUP_REMOVED lines=19> */
.L_x_40:
[----:B------:R-:W2:Y:S02]  /*2700*/  LDCU UR4, c[0x0][0xb30] ;  /* 0x00016600ff0477ac */ /* 0x000ea40008000800 */
[----:B--2---:R-:W-:-:S09]  /*2710*/  UISETP.NE.AND UP0, UPT, UR4, 0x1, UPT ;  /* 0x000000010400788c */ /* 0x004fd2000bf05270 */
[----:B------:R-:W-:Y:S05]  /*2720*/  BRA.U UP0, `(.L_x_41) ;  /* 0x0000000100447547 */ /* 0x000fea000b800000 */
        /* <DEDUP_REMOVED lines=17> */
.L_x_41:
[----:B------:R-:W-:Y:S01]  /*2840*/  VIADD R11, R11, 0x1 ;  /* 0x000000010b0b7836 */ /* 0x000fe20000000000 */
[----:B------:R-:W-:Y:S02]  /*2850*/  R2UR UR7, R48 ;  /* 0x00000000300772ca */ /* 0x000fe400000e0000 */
[----:B------:R-:W-:Y:S02]  /*2860*/  R2UR UR4, R47 ;  /* 0x000000002f0472ca */ /* 0x000fe400000e0000 */
[C---:B------:R-:W-:Y:S02]  /*2870*/  ISETP.NE.AND P0, PT, R11.reuse, 0x2, PT ;  /* 0x000000020b00780c */ /* 0x040fe40003f05270 */
[----:B------:R-:W-:Y:S02]  /*2880*/  PLOP3.LUT P1, PT, PT, PT, PT, 0x80, 0x8 ;  /* 0x000000000008781c */ /* 0x000fe40003f2f070 */
[----:B-1----:R-:W-:Y:S02]  /*2890*/  SEL R0, RZ, 0x1, P0 ;  /* 0x00000001ff007807 */ /* 0x002fe40000000000 */
[----:B------:R-:W-:-:S02]  /*28a0*/  SEL R11, R11, RZ, P0 ;  /* 0x000000ff0b0b7207 */ /* 0x000fc40000000000 */
[----:B------:R-:W-:Y:S01]  /*28b0*/  LOP3.LUT R10, R10, R0, RZ, 0x3c, !PT ;  /* 0x000000000a0a7212 */ /* 0x000fe200078e3cff */
[----:B------:R-:W-:Y:S02]  /*28c0*/  UIADD3 UR29, UPT, UPT, UR38, UR7, URZ ;  /* 0x00000007261d7290 */ /* 0x000fe4000fffe0ff */
[----:B------:R-:W-:Y:S01]  /*28d0*/  UIADD3 UR32, UPT, UPT, UR37, UR4, URZ ;  /* 0x0000000425207290 */ /* 0x000fe2000fffe0ff */
[----:B------:R-:W-:Y:S11]  /*28e0*/  BRA.U UP1, `(.L_x_42) ;  /* 0xfffffff101187547 */ /* 0x000ff6000b83ffff */
[----:B------:R-:W-:Y:S01]  /*28f0*/  UIADD3 UR7, UPT, UPT, UR6, 0x20, URZ ;  /* 0x0000002006077890 */ /* 0x000fe2000fffe0ff */
[----:B------:R-:W-:-:S03]  /*2900*/  SHF.L.U32 R2, R12, 0x1f, RZ ;  /* 0x0000001f0c027819 */ /* 0x000fc600000006ff */
[----:B------:R-:W-:-:S09]  /*2910*/  ULEA UR4, UR5, UR7, 0x3 ;  /* 0x0000000705047291 */ /* 0x000fd2000f8e18ff */
[----:B------:R-:W1:Y:S02]  /*2920*/  SYNCS.PHASECHK.TRANS64.TRYWAIT P0, [UR4], R2 ;  /* 0x00000002ff0075a7 */ /* 0x000e640008001104 */
[----:B-1----:R-:W-:Y:S05]  /*2930*/  @!P0 BRA `(.L_x_43) ;  /* 0x0000004c00888947 */ /* 0x002fea0003800000 */
.L_x_127:
[----:B------:R-:W-:-:S04]  /*2940*/  UIADD3 UR4, UPT, UPT, UR5, 0x1, URZ ;  /* 0x0000000105047890 */ /* 0x000fc8000fffe0ff */
[----:B------:R-:W-:-:S04]  /*2950*/  UISETP.NE.AND UP0, UPT, UR4, 0x4, UPT ;  /* 0x000000040400788c */ /* 0x000fc8000bf05270 */
[----:B------:R-:W-:Y:S02]  /*2960*/  USEL UR6, URZ, 0x1, UP0 ;  /* 0x00000001ff067887 */ /* 0x000fe40008000000 */
[----:B------:R-:W-:-:S04]  /*2970*/  USEL UR4, UR4, URZ, UP0 ;  /* 0x000000ff04047287 */ /* 0x000fc80008000000 */
[----:B------:R-:W-:Y:S01]  /*2980*/  ULEA UR5, UR4, UR7, 0x3 ;  /* 0x0000000704057291 */ /* 0x000fe2000f8e18ff */
[----:B-1----:R-:W-:-:S04]  /*2990*/  LOP3.LUT R2, R12, UR6, RZ, 0x3c, !PT ;  /* 0x000000060c027c12 */ /* 0x002fc8000f8e3cff */
[----:B------:R-:W-:-:S04]  /*29a0*/  SHF.L.U32 R3, R2, 0x1f, RZ ;  /* 0x0000001f02037819 */ /* 0x000fc800000006ff */
[----:B------:R-:W1:Y:S02]  /*29b0*/  SYNCS.PHASECHK.TRANS64.TRYWAIT P0, [UR5], R3 ;  /* 0x00000003ff0075a7 */ /* 0x000e640008001105 */
[----:B-1----:R-:W-:Y:S05]  /*29c0*/  @!P0 BRA `(.L_x_44) ;  /* 0x0000004c007c8947 */ /* 0x002fea0003800000 */
.L_x_129:
[----:B------:R-:W-:-:S04]  /*29d0*/  UIADD3 UR4, UPT, UPT, UR4, 0x1, URZ ;  /* 0x0000000104047890 */ /* 0x000fc8000fffe0ff */
[----:B------:R-:W-:-:S04]  /*29e0*/  UISETP.NE.AND UP0, UPT, UR4, 0x4, UPT ;  /* 0x000000040400788c */ /* 0x000fc8000bf05270 */
[----:B------:R-:W-:Y:S02]  /*29f0*/  USEL UR6, URZ, 0x1, UP0 ;  /* 0x00000001ff067887 */ /* 0x000fe40008000000 */
[----:B------:R-:W-:-:S04]  /*2a00*/  USEL UR4, UR4, URZ, UP0 ;  /* 0x000000ff04047287 */ /* 0x000fc80008000000 */
[----:B------:R-:W-:Y:S01]  /*2a10*/  ULEA UR5, UR4, UR7, 0x3 ;  /* 0x0000000704057291 */ /* 0x000fe2000f8e18ff */
[----:B------:R-:W-:-:S04]  /*2a20*/  LOP3.LUT R2, R2, UR6, RZ, 0x3c, !PT ;  /* 0x0000000602027c12 */ /* 0x000fc8000f8e3cff */
[----:B-1----:R-:W-:-:S04]  /*2a30*/  SHF.L.U32 R3, R2, 0x1f, RZ ;  /* 0x0000001f02037819 */ /* 0x002fc800000006ff */
[----:B------:R-:W1:Y:S02]  /*2a40*/  SYNCS.PHASECHK.TRANS64.TRYWAIT P0, [UR5], R3 ;  /* 0x00000003ff0075a7 */ /* 0x000e640008001105 */
[----:B-1----:R-:W-:Y:S05]  /*2a50*/  @!P0 BRA `(.L_x_45) ;  /* 0x0000004c00708947 */ /* 0x002fea0003800000 */
.L_x_131:
[----:B------:R-:W-:-:S04]  /*2a60*/  UIADD3 UR4, UPT, UPT, UR4, 0x1, URZ ;  /* 0x0000000104047890 */ /* 0x000fc8000fffe0ff */
[----:B------:R-:W-:-:S04]  /*2a70*/  UISETP.NE.AND UP0, UPT, UR4, 0x4, UPT ;  /* 0x000000040400788c */ /* 0x000fc8000bf05270 */
[----:B------:R-:W-:Y:S02]  /*2a80*/  USEL UR5, URZ, 0x1, UP0 ;  /* 0x00000001ff057887 */ /* 0x000fe40008000000 */
[----:B------:R-:W-:-:S04]  /*2a90*/  USEL UR4, UR4, URZ, UP0 ;  /* 0x000000ff04047287 */ /* 0x000fc80008000000 */
[----:B------:R-:W-:Y:S01]  /*2aa0*/  ULEA UR4, UR4, UR7, 0x3 ;  /* 0x0000000704047291 */ /* 0x000fe2000f8e18ff */
[----:B------:R-:W-:-:S04]  /*2ab0*/  LOP3.LUT R2, R2, UR5, RZ, 0x3c, !PT ;  /* 0x0000000502027c12 */ /* 0x000fc8000f8e3cff */
[----:B------:R-:W-:Y:S01]  /*2ac0*/  SHF.L.U32 R2, R2, 0x1f, RZ ;  /* 0x0000001f02027819 */ /* 0x000fe200000006ff */
[----:B-1----:R-:W-:-:S07]  /*2ad0*/  IMAD.U32 R0, RZ, RZ, UR4 ;  /* 0x00000004ff007e24 */ /* 0x002fce000f8e00ff */
.L_x_46:
[----:B-1----:R1:W2:Y:S02]  /*2ae0*/  SYNCS.PHASECHK.TRANS64.TRYWAIT P0, [R0+URZ], R2 ;  /* 0x00000002000075a7 */ /* 0x0022a400080011ff */
[----:B--2---:R-:W-:Y:S05]  /*2af0*/  @!P0 NANOSLEEP.SYNCS 0x989680 ;  /* 0x009896800000895d */ /* 0x004fea0003900000 */
[----:B------:R-:W2:Y:S02]  /*2b00*/  @!P0 SYNCS.PHASECHK.TRANS64 P0, [R0+URZ], R2 ;  /* 0x00000002000085a7 */ /* 0x000ea400080010ff */
[----:B--2---:R-:W-:Y:S05]  /*2b10*/  @P0 EXIT ;  /* 0x000000000000094d */ /* 0x004fea0003800000 */
[----:B------:R-:W-:Y:S05]  /*2b20*/  BRA `(.L_x_46) ;  /* 0xfffffffc00ec7947 */ /* 0x000fea000383ffff */
.L_x_22:
[----:B------:R-:W-:-:S04]  /*2b30*/  UISETP.NE.AND UP0, UPT, UR54, URZ, UPT ;  /* 0x000000ff3600728c */ /* 0x000fc8000bf05270 */
[----:B------:R-:W-:-:S09]  /*2b40*/  UISETP.NE.OR UP0, UPT, UR22, 0x1, UP0 ;  /* 0x000000011600788c */ /* 0x000fd20008705670 */
[----:B------:R-:W-:Y:S05]  /*2b50*/  BRA.U UP0, `(.L_x_47) ;  /* 0x0000000500487547 */ /* 0x000fea000b800000 */
[----:B------:R-:W-:Y:S01]  /*2b60*/  ISETP.GE.U32.AND P2, PT, R0, 0x4, PT ;  /* 0x000000040000780c */ /* 0x000fe20003f46070 */
[----:B------:R-:W-:Y:S01]  /*2b70*/  IMAD.MOV.U32 R12, RZ, RZ, 0x1 ;  /* 0x00000001ff0c7424 */ /* 0x000fe200078e00ff */
[----:B------:R-:W-:Y:S02]  /*2b80*/  CS2R R10, SRZ ;  /* 0x00000000000a7805 */ /* 0x000fe4000001ff00 */
[----:B------:R-:W-:Y:S01]  /*2b90*/  CS2R R8, SRZ ;  /* 0x0000000000087805 */ /* 0x000fe2000001ff00 */
[----:B------:R-:W-:Y:S01]  /*2ba0*/  UMOV UR6, 0x400 ;  /* 0x0000040000067882 */ /* 0x000fe20000000000 */
[----:B------:R-:W-:Y:S01]  /*2bb0*/  UMOV UR5, URZ ;  /* 0x000000ff00057c82 */ /* 0x000fe20008000000 */
[----:B------:R-:W-:-:S12]  /*2bc0*/  ULEA UR6, UR54, UR6, 0x18 ;  /* 0x0000000636067291 */ /* 0x000fd8000f8ec0ff */
.L_x_51:
[----:B------:R-:W-:Y:S02]  /*2bd0*/  LEA R2, R8, UR6, 0x3 ;  /* 0x0000000608027c11 */ /* 0x000fe4000f8e18ff */
[----:B------:R-:W-:-:S03]  /*2be0*/  SHF.L.U32 R4, R9, 0x1f, RZ ;  /* 0x0000001f09047819 */ /* 0x000fc600000006ff */
[----:B------:R-:W-:Y:S01]  /*2bf0*/  VIADD R5, R2, 0xf0 ;  /* 0x000000f002057836 */ /* 0x000fe20000000000 */
[----:B------:R-:W2:Y:S02]  /*2c00*/  SYNCS.PHASECHK.TRANS64.TRYWAIT P0, [R2+URZ+0xe0], R4 ;  /* 0x0000e004020075a7 */ /* 0x000ea400080011ff */
[----:B--2---:R-:W-:Y:S05]  /*2c10*/  @!P0 BRA `(.L_x_48) ;  /* 0x0000004c00188947 */ /* 0x004fea0003800000 */
.L_x_132:
[----:B------:R-:W-:Y:S01]  /*2c20*/  ULEA UR4, UR5, UR6, 0x3 ;  /* 0x0000000605047291 */ /* 0x000fe2000f8e18ff */
[----:B--2---:R-:W-:Y:S01]  /*2c30*/  PRMT R2, RZ, 0x654, R5 ;  /* 0x00000654ff027816 */ /* 0x004fe20000000005 */
[----:B------:R-:W-:Y:S01]  /*2c40*/  @!P2 IMAD.MOV.U32 R4, RZ, RZ, 0x10 ;  /* 0x00000010ff04a424 */ /* 0x000fe200078e00ff */
[----:B------:R-:W-:Y:S01]  /*2c50*/  SHF.L.U32 R5, R12, 0x1f, RZ ;  /* 0x0000001f0c057819 */ /* 0x000fe200000006ff */
[----:B------:R-:W-:Y:S01]  /*2c60*/  UIADD3 UR7, UPT, UPT, UR4, 0x80, URZ ;  /* 0x0000008004077890 */ /* 0x000fe2000fffe0ff */
[----:B------:R2:W-:Y:S05]  /*2c70*/  SYNCS.ARRIVE.TRANS64.RED.A1T0 RZ, [R2+URZ], RZ ;  /* 0x000000ff02ff79a7 */ /* 0x0005ea00081004ff */
[----:B------:R-:W-:Y:S01]  /*2c80*/  IMAD.U32 R6, RZ, RZ, UR7 ;  /* 0x00000007ff067e24 */ /* 0x000fe2000f8e00ff */
[----:B------:R-:W3:Y:S04]  /*2c90*/  SYNCS.PHASECHK.TRANS64.TRYWAIT P0, [UR4+0x90], R5 ;  /* 0x00009005ff0075a7 */ /* 0x000ee80008001104 */
[----:B------:R-:W-:Y:S01]  /*2ca0*/  PRMT R6, R0, 0x654, R6 ;  /* 0x0000065400067816 */ /* 0x000fe20000000006 */
[----:B--23--:R-:W-:Y:S06]  /*2cb0*/  @!P0 BRA `(.L_x_49) ;  /* 0x0000004c00048947 */ /* 0x00cfec0003800000 */
.L_x_134:
[----:B------:R-:W-:Y:S01]  /*2cc0*/  ULEA UR8, UR5, UR6, 0x4 ;  /* 0x0000000605087291 */ /* 0x000fe2000f8e20ff */
[----:B------:R-:W-:Y:S01]  /*2cd0*/  SEL R3, R6, R3, !P2 ;  /* 0x0000000306037207 */ /* 0x000fe20005000000 */
[----:B------:R-:W-:Y:S01]  /*2ce0*/  UIADD3 UR9, UPT, UPT, UR4, 0x80, URZ ;  /* 0x0000008004097890 */ /* 0x000fe2000fffe0ff */
[----:B--2---:R-:W-:Y:S01]  /*2cf0*/  LEA R2, R11, UR6, 0x3 ;  /* 0x000000060b027c11 */ /* 0x004fe2000f8e18ff */
[----:B------:R-:W-:Y:S01]  /*2d00*/  UIADD3 UR8, UPT, UPT, UR8, 0x110, URZ ;  /* 0x0000011008087890 */ /* 0x000fe2000fffe0ff */
[----:B------:R2:W-:Y:S01]  /*2d10*/  @!P2 SYNCS.ARRIVE.TRANS64.RED RZ, [R3+URZ], R4 ;  /* 0x0000000403ffa9a7 */ /* 0x0005e200080004ff */
[----:B------:R-:W-:Y:S01]  /*2d20*/  UIADD3 UR4, UPT, UPT, UR5, 0x1, URZ ;  /* 0x0000000105047890 */ /* 0x000fe2000fffe0ff */
[----:B------:R-:W-:-:S03]  /*2d30*/  VIADD R8, R8, 0x1 ;  /* 0x0000000108087836 */ /* 0x000fc60000000000 */
[----:B------:R-:W-:Y:S02]  /*2d40*/  UISETP.NE.AND UP0, UPT, UR4, 0x2, UPT ;  /* 0x000000020400788c */ /* 0x000fe4000bf05270 */
[----:B------:R-:W-:Y:S01]  /*2d50*/  ISETP.NE.AND P0, PT, R8, 0x2, PT ;  /* 0x000000020800780c */ /* 0x000fe20003f05270 */
[----:B------:R-:W-:Y:S06]  /*2d60*/  UGETNEXTWORKID.BROADCAST [UR8], [UR9] ;  /* 0x00000000080073ca */ /* 0x000fec0008000100 */
[----:B------:R-:W-:Y:S02]  /*2d70*/  USEL UR7, URZ, 0x1, UP0 ;  /* 0x00000001ff077887 */ /* 0x000fe40008000000 */
[----:B------:R-:W-:-:S04]  /*2d80*/  USEL UR5, UR4, URZ, UP0 ;  /* 0x000000ff04057287 */ /* 0x000fc80008000000 */
[----:B------:R-:W-:Y:S02]  /*2d90*/  LOP3.LUT R12, R12, UR7, RZ, 0x3c, !PT ;  /* 0x000000070c0c7c12 */ /* 0x000fe4000f8e3cff */
[----:B--2---:R-:W-:-:S04]  /*2da0*/  SHF.L.U32 R4, R10, 0x1f, RZ ;  /* 0x0000001f0a047819 */ /* 0x004fc800000006ff */
[----:B------:R-:W2:Y:S02]  /*2db0*/  SYNCS.PHASECHK.TRANS64.TRYWAIT P1, [R2+URZ+0x80], R4 ;  /* 0x00008004020075a7 */ /* 0x000ea400080211ff */
[----:B--2---:R-:W-:Y:S05]  /*2dc0*/  @!P1 BRA `(.L_x_50) ;  /* 0x0000004800d89947 */ /* 0x004fea0003800000 */
.L_x_135:
[C---:B--2---:R-:W-:Y:S01]  /*2dd0*/  LEA R4, R11.reuse, UR6, 0x4 ;  /* 0x000000060b047c11 */ /* 0x044fe2000f8e20ff */
[----:B------:R-:W-:Y:S01]  /*2de0*/  VIADD R2, R2, 0x90 ;  /* 0x0000009002027836 */ /* 0x000fe20000000000 */
[----:B------:R-:W-:Y:S01]  /*2df0*/  SEL R8, R8, RZ, P0 ;  /* 0x000000ff08087207 */ /* 0x000fe20000000000 */
[----:B------:R-:W-:-:S03]  /*2e00*/  VIADD R11, R11, 0x1 ;  /* 0x000000010b0b7836 */ /* 0x000fc60000000000 */
[----:B------:R-:W2:Y:S01]  /*2e10*/  LDS.128 R4, [R4+0x110] ;  /* 0x0001100004047984 */ /* 0x000ea20000000c00 */
[----:B------:R-:W-:Y:S02]  /*2e20*/  PRMT R2, RZ, 0x654, R2 ;  /* 0x00000654ff027816 */ /* 0x000fe40000000002 */
[C---:B------:R-:W-:Y:S01]  /*2e30*/  ISETP.NE.AND P1, PT, R11.reuse, 0x2, PT ;  /* 0x000000020b00780c */ /* 0x040fe20003f25270 */
[----:B------:R-:W-:Y:S01]  /*2e40*/  @!PT LDS RZ, [RZ] ;  /* 0x00000000fffff984 */ /* 0x000fe20000000800 */
[----:B------:R-:W-:Y:S01]  /*2e50*/  @!PT LDS RZ, [RZ] ;  /* 0x00000000fffff984 */ /* 0x000fe20000000800 */
[----:B------:R-:W-:Y:S01]  /*2e60*/  @!PT LDS RZ, [RZ] ;  /* 0x00000000fffff984 */ /* 0x000fe20000000800 */
[----:B------:R-:W-:Y:S01]  /*2e70*/  @!PT LDS RZ, [RZ] ;  /* 0x00000000fffff984 */ /* 0x000fe20000000800 */
[----:B------:R3:W-:Y:S06]  /*2e80*/  MEMBAR.ALL.CTA ;  /* 0x0000000000007992 */ /* 0x0007ec0000008000 */
[----:B---3--:R-:W3:Y:S01]  /*2e90*/  FENCE.VIEW.ASYNC.S ;  /* 0x00000000000073c6 */ /* 0x008ee20000000000 */
[----:B------:R-:W-:Y:S01]  /*2ea0*/  SEL R11, R11, RZ, P1 ;  /* 0x000000ff0b0b7207 */ /* 0x000fe20000800000 */
[----:B---3--:R3:W-:Y:S01]  /*2eb0*/  SYNCS.ARRIVE.TRANS64.RED.A1T0 RZ, [R2+URZ], RZ ;  /* 0x000000ff02ff79a7 */ /* 0x0087e200081004ff */
[----:B--2---:R-:W-:-:S02]  /*2ec0*/  LOP3.LUT P3, RZ, R6, 0x1, RZ, 0xc0, !PT ;  /* 0x0000000106ff7812 */ /* 0x004fc4000786c0ff */
[----:B------:R-:W-:-:S04]  /*2ed0*/  SEL R4, RZ, 0x1, P1 ;  /* 0x00000001ff047807 */ /* 0x000fc80000800000 */
[----:B------:R-:W-:Y:S02]  /*2ee0*/  LOP3.LUT R10, R10, R4, RZ, 0x3c, !PT ;  /* 0x000000040a0a7212 */ /* 0x000fe400078e3cff */
[----:B---3--:R-:W-:-:S04]  /*2ef0*/  SEL R2, RZ, 0x1, P0 ;  /* 0x00000001ff027807 */ /* 0x008fc80000000000 */
[----:B------:R-:W-:Y:S01]  /*2f00*/  LOP3.LUT R9, R9, R2, RZ, 0x3c, !PT ;  /* 0x0000000209097212 */ /* 0x000fe200078e3cff */
[----:B------:R-:W-:Y:S06]  /*2f10*/  @P3 BRA `(.L_x_51) ;  /* 0xfffffffc002c3947 */ /* 0x000fec000383ffff */
[----:B------:R-:W-:Y:S01]  /*2f20*/  ULEA UR4, UR5, UR6, 0x3 ;  /* 0x0000000605047291 */ /* 0x000fe2000f8e18ff */
[----:B------:R-:W-:-:S08]  /*2f30*/  SHF.L.U32 R2, R12, 0x1f, RZ ;  /* 0x0000001f0c027819 */ /* 0x000fd000000006ff */
[----:B------:R-:W2:Y:S02]  /*2f40*/  SYNCS.PHASECHK.TRANS64 P0, [UR4+0x90], R2 ;  /* 0x00009002ff0075a7 */ /* 0x000ea40008001004 */
[----:B--2---:R-:W-:Y:S05]  /*2f50*/  @P0 BRA `(.L_x_52) ;  /* 0x0000000000080947 */ /* 0x004fea0003800000 */
[----:B------:R-:W2:Y:S02]  /*2f60*/  SYNCS.PHASECHK.TRANS64.TRYWAIT P0, [UR4+0x90], R2 ;  /* 0x00009002ff0075a7 */ /* 0x000ea40008001104 */
[----:B--2---:R-:W-:Y:S05]  /*2f70*/  @!P0 BRA `(.L_x_53) ;  /* 0x0000004800808947 */ /* 0x004fea0003800000 */
.L_x_52:
[----:B------:R-:W-:-:S04]  /*2f80*/  UIADD3 UR7, UPT, UPT, UR5, 0x1, URZ ;  /* 0x0000000105077890 */ /* 0x000fc8000fffe0ff */
[----:B------:R-:W-:-:S04]  /*2f90*/  UISETP.NE.AND UP0, UPT, UR7, 0x2, UPT ;  /* 0x000000020700788c */ /* 0x000fc8000bf05270 */
[----:B------:R-:W-:Y:S02]  /*2fa0*/  USEL UR8, URZ, 0x1, UP0 ;  /* 0x00000001ff087887 */ /* 0x000fe40008000000 */
[----:B------:R-:W-:-:S04]  /*2fb0*/  USEL UR7, UR7, URZ, UP0 ;  /* 0x000000ff07077287 */ /* 0x000fc80008000000 */
[----:B------:R-:W-:Y:S01]  /*2fc0*/  ULEA UR7, UR7, UR6, 0x3 ;  /* 0x0000000607077291 */ /* 0x000fe2000f8e18ff */
[----:B--2---:R-:W-:-:S04]  /*2fd0*/  LOP3.LUT R2, R12, UR8, RZ, 0x3c, !PT ;  /* 0x000000080c027c12 */ /* 0x004fc8000f8e3cff */
[----:B------:R-:W-:-:S04]  /*2fe0*/  SHF.L.U32 R0, R2, 0x1f, RZ ;  /* 0x0000001f02007819 */ /* 0x000fc800000006ff */
[----:B------:R-:W2:Y:S02]  /*2ff0*/  SYNCS.PHASECHK.TRANS64 P0, [UR7+0x90], R0 ;  /* 0x00009000ff0075a7 */ /* 0x000ea40008001007 */
[----:B-12---:R-:W-:Y:S05]  /*3000*/  @P0 EXIT ;  /* 0x000000000000094d */ /* 0x006fea0003800000 */
[----:B------:R-:W-:Y:S02]  /*3010*/  SHF.L.U32 R2, R2, 0x1f, RZ ;  /* 0x0000001f02027819 */ /* 0x000fe400000006ff */
[----:B------:R-:W-:-:S07]  /*3020*/  MOV R0, UR7 ;  /* 0x0000000700007c02 */ /* 0x000fce0008000f00 */
.L_x_54:
[----:B-1----:R1:W2:Y:S02]  /*3030*/  SYNCS.PHASECHK.TRANS64.TRYWAIT P0, [R0+URZ+0x90], R2 ;  /* 0x00009002000075a7 */ /* 0x0022a400080011ff */
[----:B--2---:R-:W-:Y:S05]  /*3040*/  @!P0 NANOSLEEP.SYNCS 0x989680 ;  /* 0x009896800000895d */ /* 0x004fea0003900000 */
[----:B------:R-:W2:Y:S02]  /*3050*/  @!P0 SYNCS.PHASECHK.TRANS64 P0, [R0+URZ+0x90], R2 ;  /* 0x00009002000085a7 */ /* 0x000ea400080010ff */
[----:B--2---:R-:W-:Y:S05]  /*3060*/  @P0 EXIT ;  /* 0x000000000000094d */ /* 0x004fea0003800000 */
[----:B------:R-:W-:Y:S05]  /*3070*/  BRA `(.L_x_54) ;  /* 0xfffffffc00ec7947 */ /* 0x000fea000383ffff */
.L_x_47:
[----:B------:R-:W-:Y:S05]  /*3080*/  BRA.U UP4, `(.L_x_55) ;  /* 0x0000000d049c7547 */ /* 0x000fea000b800000 */
[----:B------:R-:W-:Y:S01]  /*3090*/  UMOV UR4, 0x40 ;  /* 0x0000004000047882 */ /* 0x000fe20000000000 */
[----:B------:R-:W-:Y:S01]  /*30a0*/  NOP ;  /* 0x0000000000007918 */ /* 0x000fe20000000000 */
[----:B------:R-:W-:Y:S01]  /*30b0*/  ULEA UR5, UR54, UR4, 0x18 ;  /* 0x0000000436057291 */ /* 0x000fe2000f8ec0ff */
[----:B------:R-:W-:Y:S02]  /*30c0*/  UMOV UR6, 0x400 ;  /* 0x0000040000067882 */ /* 0x000fe40000000000 */
[----:B------:R-:W-:-:S06]  /*30d0*/  ULEA UR6, UR54, UR6, 0x18 ;  /* 0x0000000636067291 */ /* 0x000fcc000f8ec0ff */
[----:B------:R-:W2:Y:S02]  /*30e0*/  LDS.U8 R0, [UR5+0x1c] ;  /* 0x00001c05ff007984 */ /* 0x000ea40008000000 */
[----:B--2---:R-:W-:-:S13]  /*30f0*/  ISETP.NE.AND P0, PT, R0, RZ, PT ;  /* 0x000000ff0000720c */ /* 0x004fda0003f05270 */
[----:B------:R-:W-:Y:S05]  /*3100*/  @P0 BRA `(.L_x_56) ;  /* 0x0000000000580947 */ /* 0x000fea0003800000 */
[----:B------:R-:W-:-:S13]  /*3110*/  ELECT P0, URZ, PT ;  /* 0x0000000000ff782f */ /* 0x000fda0003800000 */
[----:B------:R-:W-:Y:S05]  /*3120*/  @!P0 BRA `(.L_x_57) ;  /* 0x0000000000608947 */ /* 0x000fea0003800000 */
[----:B------:R-:W-:Y:S01]  /*3130*/  UMOV UR4, 0x10 ;  /* 0x0000001000047882 */ /* 0x000fe20000000000 */
[----:B------:R-:W-:Y:S01]  /*3140*/  HFMA2 R0, -RZ, RZ, 0, 5.9604644775390625e-08 ;  /* 0x00000001ff007431 */ /* 0x000fe200000001ff */
[----:B------:R-:W-:-:S03]  /*3150*/  MOV R3, 0xffff ;  /* 0x0000ffff00037802 */ /* 0x000fc60000000f00 */
[----:B------:R-:W-:Y:S04]  /*3160*/  DEPBAR.LE SB2, 0x36 ;  /* 0x0000ad800000791a */ /* 0x000fe80000000000 */
[----:B------:R-:W2:Y:S02]  /*3170*/  UTCATOMSWS.FIND_AND_SET.ALIGN UP0, UR4, UR4 ;  /* 0x00000004000475e3 */ /* 0x000ea40008000800 */
[----:B--2---:R-:W-:Y:S01]  /*3180*/  MOV R4, UR4 ;  /* 0x0000000400047c02 */ /* 0x004fe20008000f00 */
[----:B------:R-:W-:Y:S06]  /*3190*/  BRA.U UP0, `(.L_x_58) ;  /* 0x0000000100187547 */ /* 0x000fec000b800000 */
.L_x_59:
[----:B------:R-:W-:Y:S05]  /*31a0*/  NANOSLEEP 0x64 ;  /* 0x000000640000795d */ /* 0x000fea0003800000 */
[----:B------:R-:W-:-:S05]  /*31b0*/  UMOV UR4, 0x10 ;  /* 0x0000001000047882 */ /* 0x000fca0000000000 */
[----:B------:R-:W-:Y:S04]  /*31c0*/  DEPBAR.LE SB2, 0x36 ;  /* 0x0000ad800000791a */ /* 0x000fe80000000000 */
[----:B------:R-:W2:Y:S02]  /*31d0*/  UTCATOMSWS.FIND_AND_SET.ALIGN UP0, UR4, UR4 ;  /* 0x00000004000475e3 */ /* 0x000ea40008000800 */
[----:B--2---:R-:W-:Y:S01]  /*31e0*/  MOV R4, UR4 ;  /* 0x0000000400047c02 */ /* 0x004fe20008000f00 */
[----:B------:R-:W-:Y:S05]  /*31f0*/  BRA.U !UP0, `(.L_x_59) ;  /* 0xfffffffd08e87547 */ /* 0x000fea000b83ffff */
.L_x_58:
[-C--:B------:R-:W-:Y:S02]  /*3200*/  SHF.L.U32 R3, R3, R4.reuse, RZ ;  /* 0x0000000403037219 */ /* 0x080fe400000006ff */
[----:B------:R-:W-:Y:S01]  /*3210*/  SHF.L.U32 R0, R0, R4, RZ ;  /* 0x0000000400007219 */ /* 0x000fe200000006ff */
[----:B------:R-:W-:Y:S02]  /*3220*/  IMAD.SHL.U32 R4, R4, 0x20, RZ ;  /* 0x0000002004047824 */ /* 0x000fe400078e00ff */
[----:B------:R2:W-:Y:S04]  /*3230*/  ATOMS.OR RZ, [UR5+0x14], R3 ;  /* 0x00001403ffff798c */ /* 0x0005e8000b000005 */
[----:B------:R2:W-:Y:S04]  /*3240*/  ATOMS.OR RZ, [UR5+0x18], R0 ;  /* 0x00001800ffff798c */ /* 0x0005e8000b000005 */
[----:B------:R2:W-:Y:S01]  /*3250*/  STS [UR6+0x130], R4 ;  /* 0x00013004ff007988 */ /* 0x0005e20008000806 */
[----:B------:R-:W-:Y:S05]  /*3260*/  BRA `(.L_x_57) ;  /* 0x0000000000107947 */ /* 0x000fea0003800000 */
.L_x_56:
[----:B------:R-:W-:Y:S02]  /*3270*/  MOV R0, 0xffffffff ;  /* 0xffffffff00007802 */ /* 0x000fe40000000f00 */
[----:B------:R-:W-:-:S03]  /*3280*/  MOV R4, 0x32b0 ;  /* 0x000032b000047802 */ /* 0x000fc60000000f00 */
[----:B------:R2:W-:Y:S04]  /*3290*/  STS [UR6+0x130], R0 ;  /* 0x00013000ff007988 */ /* 0x0005e80008000806 */
[----:B-12--5:R-:W-:Y:S05]  /*32a0*/  CALL.REL.NOINC `($__internal_1_$__cuda_sm10x_tcgen05_guardrail_trap_phase_invalid_during_alloc) ;  /* 0x0000004c00587944 */ /* 0x026fea0003c00000 */
.L_x_57:
[----:B------:R-:W-:Y:S05]  /*32b0*/  WARPSYNC.ALL ;  /* 0x0000000000007948 */ /* 0x000fea0003800000 */
[----:B------:R-:W3:Y:S01]  /*32c0*/  S2UR UR4, SR_CgaCtaId ;  /* 0x00000000000479c3 */ /* 0x000ee20000008800 */
[----:B------:R-:W-:Y:S01]  /*32d0*/  UMOV UR17, 0x400 ;  /* 0x0000040000117882 */ /* 0x000fe20000000000 */
[----:B------:R-:W-:-:S06]  /*32e0*/  NOP ;  /* 0x0000000000007918 */ /* 0x000fcc0000000000 */
[----:B------:R-:W-:Y:S06]  /*32f0*/  BAR.ARV 0x6, 0xa0 ;  /* 0x0182800000007b1d */ /* 0x000fec0000002000 */
[----:B------:R-:W4:Y:S01]  /*3300*/  LDCU UR5, c[0x0][0x38c] ;  /* 0x00007180ff0577ac */ /* 0x000f220008000800 */
[----:B------:R-:W-:Y:S01]  /*3310*/  LOP3.LUT R2, R2, 0xffff, RZ, 0xc0, !PT ;  /* 0x0000ffff02027812 */ /* 0x000fe200078ec0ff */
[----:B------:R-:W-:Y:S01]  /*3320*/  IMAD.MOV.U32 R11, RZ, RZ, 0x1 ;  /* 0x00000001ff0b7424 */ /* 0x000fe200078e00ff */
[----:B------:R-:W-:Y:S01]  /*3330*/  CS2R R8, SRZ ;  /* 0x0000000000087805 */ /* 0x000fe2000001ff00 */
[----:B------:R-:W1:Y:S01]  /*3340*/  LDCU UR8, c[0x0][0x38c] ;  /* 0x00007180ff0877ac */ /* 0x000e620008000800 */
[----:B------:R-:W-:Y:S01]  /*3350*/  R2UR UR19, R2 ;  /* 0x00000000021372ca */ /* 0x000fe200000e0000 */
[----:B------:R-:W-:Y:S01]  /*3360*/  IMAD.MOV.U32 R10, RZ, RZ, RZ ;  /* 0x000000ffff0a7224 */ /* 0x000fe200078e00ff */
[----:B------:R-:W-:Y:S01]  /*3370*/  UMOV UR22, URZ ;  /* 0x000000ff00167c82 */ /* 0x000fe20008000000 */
[----:B------:R-:W-:Y:S01]  /*3380*/  UMOV UR14, URZ ;  /* 0x000000ff000e7c82 */ /* 0x000fe20008000000 */
[----:B---3--:R-:W-:Y:S01]  /*3390*/  ULEA UR17, UR4, UR17, 0x18 ;  /* 0x0000001104117291 */ /* 0x008fe2000f8ec0ff */
[----:B------:R-:W-:Y:S01]  /*33a0*/  UMOV UR26, 0x0 ;  /* 0x00000000001a7882 */ /* 0x000fe20000000000 */
[----:B------:R-:W-:-:S02]  /*33b0*/  UMOV UR27, 0x4100490 ;  /* 0x04100490001b7882 */ /* 0x000fc40000000000 */
[----:B------:R-:W-:Y:S02]  /*33c0*/  UIADD3 UR6, UPT, UPT, UR17, 0x3400, URZ ;  /* 0x0000340011067890 */ /* 0x000fe4000fffe0ff */
[----:B------:R-:W-:Y:S02]  /*33d0*/  UIADD3 UR7, UPT, UPT, UR17, 0x7400, URZ ;  /* 0x0000740011077890 */ /* 0x000fe4000fffe0ff */
[----:B----4-:R-:W-:Y:S01]  /*33e0*/  UIADD3 UR5, UPT, UPT, UR5, 0x1f, URZ ;  /* 0x0000001f05057890 */ /* 0x010fe2000fffe0ff */
[----:B--2---:R-:W2:Y:S01]  /*33f0*/  LDS R0, [UR17+0x130] ;  /* 0x00013011ff007984 */ /* 0x004ea20008000800 */
[----:B------:R-:W-:Y:S02]  /*3400*/  USHF.R.U32.HI UR6, URZ, 0x4, UR6 ;  /* 0x00000004ff067899 */ /* 0x000fe40008011606 */
[----:B------:R-:W-:Y:S02]  /*3410*/  USHF.R.S32.HI UR4, URZ, 0x1f, UR5 ;  /* 0x0000001fff047899 */ /* 0x000fe40008011405 */
[----:B------:R-:W-:-:S02]  /*3420*/  ULOP3.LUT UR6, UR6, 0x3fff, URZ, 0xc0, !UPT ;  /* 0x00003fff06067892 */ /* 0x000fc4000f8ec0ff */
[----:B------:R-:W-:Y:S02]  /*3430*/  ULEA.HI UR4, UR4, UR5, URZ, 0x5 ;  /* 0x0000000504047291 */ /* 0x000fe4000f8f28ff */
[----:B------:R-:W-:Y:S02]  /*3440*/  USHF.R.U32.HI UR5, URZ, 0x4, UR7 ;  /* 0x00000004ff057899 */ /* 0x000fe40008011607 */
[----:B------:R-:W-:Y:S02]  /*3450*/  USHF.R.S32.HI UR28, URZ, 0x5, UR4 ;  /* 0x00000005ff1c7899 */ /* 0x000fe40008011404 */
[----:B------:R-:W-:Y:S02]  /*3460*/  ULOP3.LUT UR5, UR5, 0x3fff, URZ, 0xc0, !UPT ;  /* 0x00003fff05057892 */ /* 0x000fe4000f8ec0ff */
[----:B------:R-:W-:Y:S02]  /*3470*/  UISETP.LT.AND UP0, UPT, UR28, 0x1, UPT ;  /* 0x000000011c00788c */ /* 0x000fe4000bf01270 */
[----:B------:R-:W-:-:S02]  /*3480*/  ULOP3.LUT UR20, UR6, 0x10000, URZ, 0xfc, !UPT ;  /* 0x0001000006147892 */ /* 0x000fc4000f8efcff */
[----:B------:R-:W-:Y:S02]  /*3490*/  USEL UR29, UR28, 0x1, !UP0 ;  /* 0x000000011c1d7887 */ /* 0x000fe4000c000000 */
[----:B------:R-:W-:Y:S02]  /*34a0*/  ULOP3.LUT UR21, UR5, 0x10000, URZ, 0xfc, !UPT ;  /* 0x0001000005157892 */ /* 0x000fe4000f8efcff */
[----:B------:R-:W-:Y:S02]  /*34b0*/  UIADD3 UR29, UPT, UPT, -UR29, URZ, URZ ;  /* 0x000000ff1d1d7290 */ /* 0x000fe4000fffe1ff */
[----:B-1----:R-:W-:Y:S01]  /*34c0*/  UISETP.GE.AND UP4, UPT, UR8, 0x1, UPT ;  /* 0x000000010800788c */ /* 0x002fe2000bf86270 */
[----:B------:R-:W-:Y:S01]  /*34d0*/  UMOV UR24, 0x0 ;  /* 0x0000000000187882 */ /* 0x000fe20000000000 */
[----:B------:R-:W-:Y:S01]  /*34e0*/  UMOV UR25, 0x4100490 ;  /* 0x0410049000197882 */ /* 0x000fe20000000000 */
[----:B--2---:R-:W-:-:S15]  /*34f0*/  R2UR UR30, R0 ;  /* 0x00000000001e72ca */ /* 0x004fde00000e0000 */
.L_x_66:
[----:B------:R-:W-:Y:S02]  /*3500*/  LEA R0, R10, UR17, 0x3 ;  /* 0x000000110a007c11 */ /* 0x000fe4000f8e18ff */
[----:B------:R-:W-:Y:S02]  /*3510*/  SHF.L.U32 R2, R9, 0x1f, RZ ;  /* 0x0000001f09027819 */ /* 0x000fe400000006ff */
[----:B------:R-:W-:Y:S01]  /*3520*/  PLOP3.LUT P0, PT, PT, PT, UP4, 0x80, 0x8 ;  /* 0x000000000008781c */ /* 0x000fe20003f0f048 */
[----:B------:R-:W-:Y:S01]  /*3530*/  VIADD R3, R0, 0x90 ;  /* 0x0000009000037836 */ /* 0x000fe20000000000 */
[----:B-1----:R-:W1:Y:S02]  /*3540*/  SYNCS.PHASECHK.TRANS64.TRYWAIT P1, [R0+URZ+0x80], R2 ;  /* 0x00008002000075a7 */ /* 0x002e6400080211ff */
[----:B-1-3--:R-:W-:Y:S09]  /*3550*/  @!P1 BRA `(.L_x_60) ;  /* 0x0000004400209947 */ /* 0x00aff20003800000 */
.L_x_137:
[----:B------:R-:W-:Y:S01]  /*3560*/  LEA R4, R10, UR17, 0x4 ;  /* 0x000000110a047c11 */ /* 0x000fe2000f8e20ff */
[----:B------:R-:W-:Y:S01]  /*3570*/  @UP4 ULEA UR4, UR14, UR17, 0x3 ;  /* 0x000000110e044291 */ /* 0x000fe2000f8e18ff */
[----:B------:R-:W-:Y:S01]  /*3580*/  PLOP3.LUT P2, PT, PT, PT, PT, 0x80, 0x8 ;  /* 0x000000000008781c */ /* 0x000fe20003f4f070 */
[----:B------:R-:W-:Y:S01]  /*3590*/  ULEA UR23, UR22, UR17, 0x3 ;  /* 0x0000001116177291 */ /* 0x000fe2000f8e18ff */
[----:B------:R-:W-:Y:S02]  /*35a0*/  PRMT R3, RZ, 0x654, R3 ;  /* 0x00000654ff037816 */ /* 0x000fe40000000003 */
[----:B------:R-:W2:Y:S01]  /*35b0*/  LDS.128 R4, [R4+0x110] ;  /* 0x0001100004047984 */ /* 0x000ea20000000c00 */
[----:B-1----:R-:W-:Y:S02]  /*35c0*/  @P0 SHF.L.U32 R2, R8, 0x1f, RZ ;  /* 0x0000001f08020819 */ /* 0x002fe400000006ff */
[----:B------:R-:W-:Y:S01]  /*35d0*/  SHF.L.U32 R0, R11, 0x1f, RZ ;  /* 0x0000001f0b007819 */ /* 0x000fe200000006ff */
[----:B------:R-:W-:Y:S01]  /*35e0*/  @!PT LDS RZ, [RZ] ;  /* 0x00000000fffff984 */ /* 0x000fe20000000800 */
[----:B------:R-:W-:Y:S01]  /*35f0*/  @!PT LDS RZ, [RZ] ;  /* 0x00000000fffff984 */ /* 0x000fe20000000800 */
[----:B------:R-:W-:Y:S01]  /*3600*/  @!PT LDS RZ, [RZ] ;  /* 0x00000000fffff984 */ /* 0x000fe20000000800 */
[----:B------:R-:W-:Y:S01]  /*3610*/  @!PT LDS RZ, [RZ] ;  /* 0x00000000fffff984 */ /* 0x000fe20000000800 */
[----:B------:R1:W-:Y:S06]  /*3620*/  MEMBAR.ALL.CTA ;  /* 0x0000000000007992 */ /* 0x0003ec0000008000 */
[----:B-1----:R-:W1:Y:S02]  /*3630*/  FENCE.VIEW.ASYNC.S ;  /* 0x00000000000073c6 */ /* 0x002e640000000000 */
[----:B-1----:R1:W-:Y:S01]  /*3640*/  SYNCS.ARRIVE.TRANS64.RED.A1T0 RZ, [R3+URZ], RZ ;  /* 0x000000ff03ff79a7 */ /* 0x0023e200081004ff */
[----:B------:R1:W3:Y:S01]  /*3650*/  @P0 SYNCS.PHASECHK.TRANS64.TRYWAIT P2, [UR4], R2 ;  /* 0x00000002ff0005a7 */ /* 0x0002e20008041104 */
[----:B------:R-:W-:Y:S01]  /*3660*/  ULEA.HI UR4, UR22, UR22, URZ, 0x1 ;  /* 0x0000001616047291 */ /* 0x000fe2000f8f08ff */
[----:B--2---:R-:W-:-:S03]  /*3670*/  LOP3.LUT P1, RZ, R6, 0x1, RZ, 0xc0, !PT ;  /* 0x0000000106ff7812 */ /* 0x004fc6000782c0ff */
[----:B------:R-:W-:Y:S02]  /*3680*/  USHF.L.U32 UR18, UR4, 0x5, URZ ;  /* 0x0000000504127899 */ /* 0x000fe400080006ff */
[----:B------:R-:W-:Y:S02]  /*3690*/  ULOP3.LUT UR4, UR4, 0xffe, URZ, 0xc0, !UPT ;  /* 0x00000ffe04047892 */ /* 0x000fe4000f8ec0ff */
[----:B------:R-:W-:Y:S02]  /*36a0*/  ULOP3.LUT UR18, UR18, 0xffffffc0, URZ, 0xc0, !UPT ;  /* 0xffffffc012127892 */ /* 0x000fe4000f8ec0ff */
[----:B------:R-:W-:Y:S02]  /*36b0*/  UIADD3 UR4, UPT, UPT, -UR4, UR22, URZ ;  /* 0x0000001604047290 */ /* 0x000fe4000fffe1ff */
[----:B------:R-:W-:Y:S01]  /*36c0*/  UIADD3 UR18, UPT, UPT, UR30, UR18, URZ ;  /* 0x000000121e127290 */ /* 0x000fe2000fffe0ff */
[----:B------:R-:W2:Y:S03]  /*36d0*/  SYNCS.PHASECHK.TRANS64.TRYWAIT P0, [UR23+0xc0], R0 ;  /* 0x0000c000ff0075a7 */ /* 0x000ea60008001117 */
[----:B------:R-:W-:Y:S01]  /*36e0*/  ULEA UR18, UR4, UR18, 0x14 ;  /* 0x0000001204127291 */ /* 0x000fe2000f8ea0ff */
[----:B-123--:R-:W-:Y:S11]  /*36f0*/  @!P0 BRA `(.L_x_61) ;  /* 0x0000004000cc8947 */ /* 0x00eff60003800000 */
.L_x_139:
[----:B------:R-:W-:Y:S01]  /*3700*/  IADD3 R10, PT, PT, R10, 0x1, RZ ;  /* 0x000000010a0a7810 */ /* 0x000fe20007ffe0ff */
[----:B------:R-:W-:Y:S06]  /*3710*/  BRA.U !UP4, `(.L_x_62) ;  /* 0x000000010c987547 */ /* 0x000fec000b800000 */
[----:B------:R-:W-:Y:S01]  /*3720*/  UPLOP3.LUT UP2, UPT, UPT, UPT, UPT, 0x40, 0x4 ;  /* 0x000000000004789c */ /* 0x000fe20003f4e870 */
[----:B------:R-:W-:Y:S01]  /*3730*/  UMOV UR16, UR29 ;  /* 0x0000001d00107c82 */ /* 0x000fe20008000000 */
[----:B------:R-:W-:Y:S01]  /*3740*/  UMOV UR15, UR28 ;  /* 0x0000001c000f7c82 */ /* 0x000fe20008000000 */
[----:B------:R-:W-:-:S08]  /*3750*/  UMOV UR6, UR14 ;  /* 0x0000000e00067c82 */ /* 0x000fd00008000000 */
.L_x_65:
[----:B------:R-:W-:Y:S02]  /*3760*/  UIADD3 UR16, UPT, UPT, UR16, 0x1, URZ ;  /* 0x0000000110107890 */ /* 0x000fe4000fffe0ff */
[----:B--2---:R-:W-:Y:S02]  /*3770*/  ULEA UR5, UR6, UR17, 0x3 ;  /* 0x0000001106057291 */ /* 0x004fe4000f8e18ff */
[----:B------:R-:W-:Y:S01]  /*3780*/  UISETP.NE.AND UP3, UPT, UR16, URZ, UPT ;  /* 0x000000ff1000728c */ /* 0x000fe2000bf65270 */
[----:B---3--:R-:W-:Y:S10]  /*3790*/  @P2 BRA `(.L_x_63) ;  /* 0x00000000000c2947 */ /* 0x008ff40003800000 */
[----:B-1----:R-:W-:Y:S04]  /*37a0*/  SHF.L.U32 R2, R8, 0x1f, RZ ;  /* 0x0000001f08027819 */ /* 0x002fe800000006ff */
[----:B------:R-:W1:Y:S02]  /*37b0*/  SYNCS.PHASECHK.TRANS64.TRYWAIT P0, [UR5], R2 ;  /* 0x00000002ff0075a7 */ /* 0x000e640008001105 */
[----:B-1----:R-:W-:Y:S05]  /*37c0*/  @!P0 BRA `(.L_x_64) ;  /* 0x0000004000b08947 */ /* 0x002fea0003800000 */
.L_x_63:
[----:B------:R-:W-:Y:S01]  /*37d0*/  UISETP.NE.AND UP0, UPT, UR15, 0x1, UPT ;  /* 0x000000010f00788c */ /* 0x000fe2000bf05270 */
[----:B------:R-:W-:Y:S01]  /*37e0*/  PLOP3.LUT P2, PT, PT, PT, PT, 0x80, 0x8 ;  /* 0x000000000008781c */ /* 0x000fe20003f4f070 */
[----:B------:R-:W-:Y:S02]  /*37f0*/  UIADD3 UR4, UPT, UPT, UR6, 0x1, URZ ;  /* 0x0000000106047890 */ /* 0x000fe4000fffe0ff */
[----:B------:R-:W-:Y:S02]  /*3800*/  ULEA UR12, UR6, UR21, 0x8 ;  /* 0x00000015060c7291 */ /* 0x000fe4000f8e40ff */
[----:B------:R-:W-:Y:S01]  /*3810*/  UISETP.NE.AND UP1, UPT, UR4, 0x4, UPT ;  /* 0x000000040400788c */ /* 0x000fe2000bf25270 */
[----:B------:R-:W-:Y:S01]  /*3820*/  PLOP3.LUT P0, PT, PT, PT, UP0, 0x80, 0x8 ;  /* 0x000000000008781c */ /* 0x000fe20003f0f008 */
[----:B------:R-:W-:Y:S02]  /*3830*/  UIADD3 UR10, UPT, UPT, UR12, 0x2, URZ ;  /* 0x000000020c0a7890 */ /* 0x000fe4000fffe0ff */
[----:B------:R-:W-:Y:S02]  /*3840*/  USEL UR7, URZ, 0x1, UP1 ;  /* 0x00000001ff077887 */ /* 0x000fe40008800000 */
[----:B------:R-:W-:Y:S02]  /*3850*/  USEL UR14, UR4, URZ, UP1 ;  /* 0x000000ff040e7287 */ /* 0x000fe40008800000 */
[----:B------:R-:W-:Y:S02]  /*3860*/  UIADD3 UR15, UPT, UPT, UR15, -0x1, URZ ;  /* 0xffffffff0f0f7890 */ /* 0x000fe4000fffe0ff */
[----:B------:R-:W-:Y:S01]  /*3870*/  @UP0 ULEA UR4, UR14, UR17, 0x3 ;  /* 0x000000110e040291 */ /* 0x000fe2000f8e18ff */
[----:B------:R-:W-:Y:S01]  /*3880*/  LOP3.LUT R8, R8, UR7, RZ, 0x3c, !PT ;  /* 0x0000000708087c12 */ /* 0x000fe2000f8e3cff */
[----:B------:R-:W-:Y:S01]  /*3890*/  UIADD3 UR7, UPT, UPT, UR5, 0x20, URZ ;  /* 0x0000002005077890 */ /* 0x000fe2000fffe0ff */
[----:B------:R-:W-:Y:S02]  /*38a0*/  UMOV UR13, 0x80004020 ;  /* 0x80004020000d7882 */ /* 0x000fe40000000000 */
[----:B-1----:R-:W-:Y:S01]  /*38b0*/  @P0 SHF.L.U32 R0, R8, 0x1f, RZ ;  /* 0x0000001f08000819 */ /* 0x002fe200000006ff */
[----:B------:R-:W-:Y:S01]  /*38c0*/  UMOV UR5, 0x80004020 ;  /* 0x8000402000057882 */ /* 0x000fe20000000000 */
[----:B------:R-:W-:Y:S01]  /*38d0*/  UMOV UR11, 0x80004020 ;  /* 0x80004020000b7882 */ /* 0x000fe20000000000 */
[----:B------:R-:W-:Y:S01]  /*38e0*/  UMOV UR9, 0x80004020 ;  /* 0x8000402000097882 */ /* 0x000fe20000000000 */
[----:B------:R2:W3:Y:S01]  /*38f0*/  @P0 SYNCS.PHASECHK.TRANS64.TRYWAIT P2, [UR4], R0 ;  /* 0x00000000ff0005a7 */ /* 0x0004e20008041104 */
[----:B------:R-:W-:Y:S03]  /*3900*/  ULEA UR4, UR6, UR20, 0x8 ;  /* 0x0000001406047291 */ /* 0x000fe6000f8e40ff */
[----:B------:R-:W-:Y:S01]  /*3910*/  UMOV UR6, UR14 ;  /* 0x0000000e00067c82 */ /* 0x000fe20008000000 */
[----:B------:R-:W-:Y:S05]  /*3920*/  UIADD3 UR8, UPT, UPT, UR4, 0x2, URZ ;  /* 0x0000000204087890 */ /* 0x000fea000fffe0ff */
[----:B------:R2:W-:Y:S01]  /*3930*/  UTCHMMA gdesc[UR4], gdesc[UR12], tmem[UR18], tmem[UR26], idesc[UR27], UP2 ;  /* 0x00ff1a0c040075ea */ /* 0x0005e20009000012 */
[----:B------:R-:W-:Y:S03]  /*3940*/  UPLOP3.LUT UP2, UPT, UPT, UPT, UPT, 0x80, 0x8 ;  /* 0x000000000008789c */ /* 0x000fe60003f4f070 */
[----:B------:R2:W-:Y:S01]  /*3950*/  UTCHMMA gdesc[UR8], gdesc[UR10], tmem[UR18], tmem[UR24], idesc[UR25], UPT ;  /* 0x00ff180a080075ea */ /* 0x0005e2000b800012 */
[----:B------:R2:W-:Y:S01]  /*3960*/  UTCBAR.MULTICAST [UR7], URZ, UR19 ;  /* 0x000000ff070073e9 */ /* 0x0005e20008000813 */
[----:B------:R-:W-:Y:S06]  /*3970*/  BRA.U UP3, `(.L_x_65) ;  /* 0xfffffffd03787547 */ /* 0x000fec000b83ffff */
.L_x_62:
[----:B--2---:R-:W-:Y:S01]  /*3980*/  UIADD3 UR4, UPT, UPT, UR22, 0x1, URZ ;  /* 0x0000000116047890 */ /* 0x004fe2000fffe0ff */
[C---:B------:R-:W-:Y:S01]  /*3990*/  ISETP.NE.AND P0, PT, R10.reuse, 0x2, PT ;  /* 0x000000020a00780c */ /* 0x040fe20003f05270 */
[----:B------:R-:W-:Y:S02]  /*39a0*/  UIADD3 UR5, UPT, UPT, UR23, 0xa0, URZ ;  /* 0x000000a017057890 */ /* 0x000fe4000fffe0ff */
[----:B------:R-:W-:Y:S01]  /*39b0*/  UISETP.NE.AND UP0, UPT, UR4, 0x4, UPT ;  /* 0x000000040400788c */ /* 0x000fe2000bf05270 */
[----:B-1----:R-:W-:Y:S02]  /*39c0*/  SEL R0, RZ, 0x1, P0 ;  /* 0x00000001ff007807 */ /* 0x002fe40000000000 */
[----:B------:R-:W-:Y:S01]  /*39d0*/  SEL R10, R10, RZ, P0 ;  /* 0x000000ff0a0a7207 */ /* 0x000fe20000000000 */
[----:B------:R-:W-:Y:S01]  /*39e0*/  USEL UR6, URZ, 0x1, UP0 ;  /* 0x00000001ff067887 */ /* 0x000fe20008000000 */
[----:B------:R-:W-:Y:S01]  /*39f0*/  LOP3.LUT R9, R9, R0, RZ, 0x3c, !PT ;  /* 0x0000000009097212 */ /* 0x000fe200078e3cff */
[----:B------:R-:W-:Y:S01]  /*3a00*/  USEL UR22, UR4, URZ, UP0 ;  /* 0x000000ff04167287 */ /* 0x000fe20008000000 */
[----:B------:R1:W-:Y:S03]  /*3a10*/  UTCBAR [UR5], URZ ;  /* 0x000000ff050073e9 */ /* 0x0003e600080000ff */
[----:B------:R-:W-:Y:S01]  /*3a20*/  LOP3.LUT R11, R11, UR6, RZ, 0x3c, !PT ;  /* 0x000000060b0b7c12 */ /* 0x000fe2000f8e3cff */
[----:B------:R-:W-:Y:S07]  /*3a30*/  @P1 BRA `(.L_x_66) ;  /* 0xfffffff800b01947 */ /* 0x000fee000383ffff */
[----:B------:R-:W2:Y:S01]  /*3a40*/  S2UR UR8, SR_CgaCtaId ;  /* 0x00000000000879c3 */ /* 0x000ea20000008800 */
[----:B------:R-:W-:Y:S01]  /*3a50*/  ELECT P0, URZ, PT ;  /* 0x0000000000ff782f */ /* 0x000fe20003800000 */
[----:B------:R-:W-:Y:S01]  /*3a60*/  IMAD.MOV.U32 R0, RZ, RZ, 0x1 ;  /* 0x00000001ff007424 */ /* 0x000fe200078e00ff */
[----:B------:R-:W-:Y:S01]  /*3a70*/  UIADD3 UR17, UPT, UPT, UR17, 0xc0, URZ ;  /* 0x000000c011117890 */ /* 0x000fe2000fffe0ff */
[----:B------:R-:W-:Y:S01]  /*3a80*/  SHF.L.U32 R2, R11, 0x1f, RZ ;  /* 0x0000001f0b027819 */ /* 0x000fe200000006ff */
[----:B------:R-:W-:-:S03]  /*3a90*/  UMOV UR4, 0x40 ;  /* 0x0000004000047882 */ /* 0x000fc60000000000 */
[----:B------:R-:W-:Y:S01]  /*3aa0*/  UVIRTCOUNT.DEALLOC.SMPOOL 0x80 ;  /* 0x000000800000784c */ /* 0x000fe20000000000 */
[----:B--2---:R-:W-:Y:S02]  /*3ab0*/  ULEA UR8, UR8, UR4, 0x18 ;  /* 0x0000000408087291 */ /* 0x004fe4000f8ec0ff */
[----:B------:R-:W-:-:S07]  /*3ac0*/  ULEA UR4, UR22, UR17, 0x3 ;  /* 0x0000001116047291 */ /* 0x000fce000f8e18ff */
[----:B------:R2:W-:Y:S02]  /*3ad0*/  @P0 STS.U8 [UR8+0x1c], R0 ;  /* 0x00001c00ff000988 */ /* 0x0005e40008000008 */
[----:B------:R-:W4:Y:S02]  /*3ae0*/  SYNCS.PHASECHK.TRANS64.TRYWAIT P0, [UR4], R2 ;  /* 0x00000002ff0075a7 */ /* 0x000f240008001104 */
[----:B--2-4-:R-:W-:Y:S05]  /*3af0*/  @!P0 BRA `(.L_x_67) ;  /* 0x0000003c00fc8947 */ /* 0x014fea0003800000 */
.L_x_142:
[----:B------:R-:W-:-:S04]  /*3b00*/  UIADD3 UR4, UPT, UPT, UR22, 0x1, URZ ;  /* 0x0000000116047890 */ /* 0x000fc8000fffe0ff */
[----:B------:R-:W-:-:S04]  /*3b10*/  UISETP.NE.AND UP0, UPT, UR4, 0x4, UPT ;  /* 0x000000040400788c */ /* 0x000fc8000bf05270 */
[----:B------:R-:W-:Y:S02]  /*3b20*/  USEL UR6, URZ, 0x1, UP0 ;  /* 0x00000001ff067887 */ /* 0x000fe40008000000 */
[----:B------:R-:W-:-:S04]  /*3b30*/  USEL UR4, UR4, URZ, UP0 ;  /* 0x000000ff04047287 */ /* 0x000fc80008000000 */
[----:B-1----:R-:W-:Y:S01]  /*3b40*/  ULEA UR5, UR4, UR17, 0x3 ;  /* 0x0000001104057291 */ /* 0x002fe2000f8e18ff */
[----:B--2---:R-:W-:-:S04]  /*3b50*/  LOP3.LUT R2, R11, UR6, RZ, 0x3c, !PT ;  /* 0x000000060b027c12 */ /* 0x004fc8000f8e3cff */
[----:B------:R-:W-:-:S04]  /*3b60*/  SHF.L.U32 R3, R2, 0x1f, RZ ;  /* 0x0000001f02037819 */ /* 0x000fc800000006ff */
[----:B------:R-:W1:Y:S02]  /*3b70*/  SYNCS.PHASECHK.TRANS64.TRYWAIT P0, [UR5], R3 ;  /* 0x00000003ff0075a7 */ /* 0x000e640008001105 */
[----:B-1----:R-:W-:Y:S05]  /*3b80*/  @!P0 BRA `(.L_x_68) ;  /* 0x0000003c00f08947 */ /* 0x002fea0003800000 */
.L_x_144:
        /* <DEDUP_REMOVED lines=9> */
.L_x_146:
[----:B------:R-:W-:-:S04]  /*3c20*/  UIADD3 UR4, UPT, UPT, UR4, 0x1, URZ ;  /* 0x0000000104047890 */ /* 0x000fc8000fffe0ff */
[----:B------:R-:W-:-:S04]  /*3c30*/  UISETP.NE.AND UP0, UPT, UR4, 0x4, UPT ;  /* 0x000000040400788c */ /* 0x000fc8000bf05270 */
[----:B------:R-:W-:Y:S02]  /*3c40*/  USEL UR5, URZ, 0x1, UP0 ;  /* 0x00000001ff057887 */ /* 0x000fe40008000000 */
[----:B------:R-:W-:-:S04]  /*3c50*/  USEL UR4, UR4, URZ, UP0 ;  /* 0x000000ff04047287 */ /* 0x000fc80008000000 */
[----:B------:R-:W-:Y:S01]  /*3c60*/  ULEA UR4, UR4, UR17, 0x3 ;  /* 0x0000001104047291 */ /* 0x000fe2000f8e18ff */
[----:B------:R-:W-:-:S04]  /*3c70*/  LOP3.LUT R2, R2, UR5, RZ, 0x3c, !PT ;  /* 0x0000000502027c12 */ /* 0x000fc8000f8e3cff */
[----:B------:R-:W-:-:S04]  /*3c80*/  SHF.L.U32 R2, R2, 0x1f, RZ ;  /* 0x0000001f02027819 */ /* 0x000fc800000006ff */
[----:B------:R-:W2:Y:S02]  /*3c90*/  SYNCS.PHASECHK.TRANS64.TRYWAIT P0, [UR4], R2 ;  /* 0x00000002ff0075a7 */ /* 0x000ea40008001104 */
[----:B--2---:R-:W-:Y:S05]  /*3ca0*/  @!P0 BRA `(.L_x_70) ;  /* 0x0000003c00d88947 */ /* 0x004fea0003800000 */
.L_x_148:
[----:B------:R-:W-:Y:S01]  /*3cb0*/  NOP ;  /* 0x0000000000007918 */ /* 0x000fe20000000000 */
[----:B-1----:R-:W1:Y:S01]  /*3cc0*/  LDS R0, [UR8+0x14] ;  /* 0x00001408ff007984 */ /* 0x002e620008000800 */
[----:B------:R-:W-:Y:S01]  /*3cd0*/  ULOP3.LUT UR4, UR30, 0xffff, URZ, 0xc0, !UPT ;  /* 0x0000ffff1e047892 */ /* 0x000fe2000f8ec0ff */
[----:B------:R-:W-:Y:S01]  /*3ce0*/  UMOV UR5, 0xffff ;  /* 0x0000ffff00057882 */ /* 0x000fe20000000000 */
[----:B------:R-:W-:Y:S02]  /*3cf0*/  UMOV UR6, 0x1 ;  /* 0x0000000100067882 */ /* 0x000fe40000000000 */
[----:B------:R-:W-:-:S04]  /*3d00*/  USHF.R.U32.HI UR4, URZ, 0x5, UR4 ;  /* 0x00000005ff047899 */ /* 0x000fc80008011604 */
[----:B------:R-:W-:Y:S02]  /*3d10*/  USHF.L.U32 UR5, UR5, UR4, URZ ;  /* 0x0000000405057299 */ /* 0x000fe400080006ff */
[----:B------:R-:W-:-:S04]  /*3d20*/  USHF.L.U32 UR4, UR6, UR4, URZ ;  /* 0x0000000406047299 */ /* 0x000fc800080006ff */
[----:B-1----:R-:W-:-:S04]  /*3d30*/  LOP3.LUT R0, R0, UR5, RZ, 0xc0, !PT ;  /* 0x0000000500007c12 */ /* 0x002fc8000f8ec0ff */
[----:B------:R-:W-:-:S13]  /*3d40*/  ISETP.NE.AND P0, PT, R0, UR5, PT ;  /* 0x0000000500007c0c */ /* 0x000fda000bf05270 */
[----:B------:R-:W-:Y:S05]  /*3d50*/  @P0 BRA `(.L_x_71) ;  /* 0x0000000000580947 */ /* 0x000fea0003800000 */
[----:B------:R-:W1:Y:S02]  /*3d60*/  LDS R0, [UR8+0x18] ;  /* 0x00001808ff007984 */ /* 0x000e640008000800 */
[----:B-1----:R-:W-:-:S04]  /*3d70*/  LOP3.LUT R0, R0, UR4, RZ, 0xc0, !PT ;  /* 0x0000000400007c12 */ /* 0x002fc8000f8ec0ff */
[----:B------:R-:W-:-:S13]  /*3d80*/  ISETP.NE.AND P0, PT, R0, UR4, PT ;  /* 0x0000000400007c0c */ /* 0x000fda000bf05270 */
[----:B------:R-:W-:Y:S05]  /*3d90*/  @P0 BRA `(.L_x_72) ;  /* 0x00000000003c0947 */ /* 0x000fea0003800000 */
[----:B------:R-:W1:Y:S01]  /*3da0*/  S2R R2, SR_LANEID ;  /* 0x0000000000027919 */ /* 0x000e620000000000 */
[----:B------:R-:W-:-:S06]  /*3db0*/  ULOP3.LUT UR5, URZ, UR5, URZ, 0x33, !UPT ;  /* 0x00000005ff057292 */ /* 0x000fcc000f8e33ff */
[----:B------:R-:W-:-:S04]  /*3dc0*/  IMAD.U32 R0, RZ, RZ, UR5 ;  /* 0x00000005ff007e24 */ /* 0x000fc8000f8e00ff */
[----:B------:R2:W4:Y:S02]  /*3dd0*/  REDUX UR7, R0 ;  /* 0x00000000000773c4 */ /* 0x0005240000000000 */
[----:B------:R1:W-:Y:S01]  /*3de0*/  UTCATOMSWS.AND URZ, UR5 ;  /* 0x0000000500ff79e3 */ /* 0x0003e20008000000 */
[----:B--2---:R-:W-:Y:S01]  /*3df0*/  LOP3.LUT R0, RZ, UR4, RZ, 0x33, !PT ;  /* 0x00000004ff007c12 */ /* 0x004fe2000f8e33ff */
[----:B------:R-:W-:Y:S02]  /*3e00*/  VOTEU.ANY UR4, UPT, PT ;  /* 0x0000000000047886 */ /* 0x000fe400038e0100 */
[----:B------:R-:W-:Y:S02]  /*3e10*/  UFLO.U32 UR4, UR4 ;  /* 0x00000004000472bd */ /* 0x000fe400080e0000 */
[----:B------:R-:W2:Y:S04]  /*3e20*/  REDUX UR6, R0 ;  /* 0x00000000000673c4 */ /* 0x000ea80000000000 */
[----:B-1----:R-:W-:-:S02]  /*3e30*/  ISETP.EQ.U32.AND P0, PT, R2, UR4, PT ;  /* 0x0000000402007c0c */ /* 0x002fc4000bf02070 */
[----:B----4-:R-:W-:-:S11]  /*3e40*/  MOV R2, UR7 ;  /* 0x0000000700027c02 */ /* 0x010fd60008000f00 */
[----:B------:R1:W-:Y:S01]  /*3e50*/  @P0 ATOMS.AND RZ, [UR8+0x14], R2 ;  /* 0x00001402ffff098c */ /* 0x0003e2000a800008 */
[----:B--2---:R-:W-:-:S05]  /*3e60*/  IMAD.U32 R0, RZ, RZ, UR6 ;  /* 0x00000006ff007e24 */ /* 0x004fca000f8e00ff */
[----:B------:R1:W-:Y:S01]  /*3e70*/  @P0 ATOMS.AND RZ, [UR8+0x18], R0 ;  /* 0x00001800ffff098c */ /* 0x0003e2000a800008 */
[----:B------:R-:W-:Y:S05]  /*3e80*/  BRA `(.L_x_73) ;  /* 0x0000000000147947 */ /* 0x000fea0003800000 */
.L_x_72:
[----:B------:R-:W-:Y:S02]  /*3e90*/  MOV R2, 0x3eb0 ;  /* 0x00003eb000027802 */ /* 0x000fe40000000f00 */
[----:B---3-5:R-:W-:Y:S05]  /*3ea0*/  CALL.REL.NOINC `($__internal_0_$__cuda_sm10x_tcgen05_guardrail_trap_col_being_dealloced_not_returned_by_alloc) ;  /* 0x00000040004c7944 */ /* 0x028fea0003c00000 */
[----:B------:R-:W-:Y:S05]  /*3eb0*/  BRA `(.L_x_73) ;  /* 0x0000000000087947 */ /* 0x000fea0003800000 */
.L_x_71:
[----:B------:R-:W-:Y:S02]  /*3ec0*/  MOV R2, 0x3ee0 ;  /* 0x00003ee000027802 */ /* 0x000fe40000000f00 */
[----:B---3-5:R-:W-:Y:S05]  /*3ed0*/  CALL.REL.NOINC `($__internal_2_$__cuda_sm10x_tcgen05_guardrail_trap_unallocated_columns_being_dealloced) ;  /* 0x0000004000587944 */ /* 0x028fea0003c00000 */
.L_x_73:
[----:B------:R-:W-:Y:S01]  /*3ee0*/  NOP ;  /* 0x0000000000007918 */ /* 0x000fe20000000000 */
[----:B------:R-:W-:Y:S05]  /*3ef0*/  EXIT ;  /* 0x000000000000794d */ /* 0x000fea0003800000 */
.L_x_55:
[----:B------:R-:W-:-:S09]  /*3f00*/  UISETP.NE.OR UP0, UPT, UR22, 0x3, !UP3 ;  /* 0x000000031600788c */ /* 0x000fd2000df05670 */
[----:B------:R-:W-:Y:S05]  /*3f10*/  BRA.U UP0, `(.L_x_74) ;  /* 0x0000000d00f07547 */ /* 0x000fea000b800000 */
[----:B------:R-:W2:Y:S01]  /*3f20*/  LDCU UR27, c[0x0][0x370] ;  /* 0x00006e00ff1b77ac */ /* 0x000ea20008000800 */
[----:B------:R-:W3:Y:S01]  /*3f30*/  LDC.64 R16, c[0x0][0x348] ;  /* 0x0000d200ff107b82 */ /* 0x000ee20000000a00 */
[----:B------:R-:W-:Y:S02]  /*3f40*/  HFMA2 R13, -RZ, RZ, 0, 0 ;  /* 0x00000000ff0d7431 */ /* 0x000fe400000001ff */
[----:B------:R-:W-:Y:S01]  /*3f50*/  IMAD.MOV.U32 R15, RZ, RZ, 0x1 ;  /* 0x00000001ff0f7424 */ /* 0x000fe200078e00ff */
[----:B------:R-:W2:Y:S01]  /*3f60*/  LDCU.128 UR44, c[0x0][0xb10] ;  /* 0x00016200ff2c77ac */ /* 0x000ea20008000c00 */
[----:B------:R-:W-:Y:S01]  /*3f70*/  IMAD.MOV.U32 R14, RZ, RZ, RZ ;  /* 0x000000ffff0e7224 */ /* 0x000fe200078e00ff */
[----:B------:R-:W-:Y:S01]  /*3f80*/  MOV R7, 0x1000 ;  /* 0x0000100000077802 */ /* 0x000fe20000000f00 */
[----:B------:R-:W4:Y:S01]  /*3f90*/  LDCU UR26, c[0x0][0x374] ;  /* 0x00006e80ff1a77ac */ /* 0x000f220008000800 */
[----:B------:R-:W1:Y:S01]  /*3fa0*/  LDC.64 R2, c[0x0][0x888] ;  /* 0x00022200ff027b82 */ /* 0x000e620000000a00 */
[----:B------:R-:W4:Y:S01]  /*3fb0*/  LDCU UR15, c[0x0][0xb0c] ;  /* 0x00016180ff0f77ac */ /* 0x000f220008000800 */
[----:B------:R-:W4:Y:S06]  /*3fc0*/  LDCU UR31, c[0x0][0xb20] ;  /* 0x00016400ff1f77ac */ /* 0x000f2c0008000800 */
[----:B------:R-:W1:Y:S01]  /*3fd0*/  LDC.64 R4, c[0x0][0x890] ;  /* 0x00022400ff047b82 */ /* 0x000e620000000a00 */
[----:B------:R-:W3:Y:S01]  /*3fe0*/  LDCU UR4, c[0x0][0xb30] ;  /* 0x00016600ff0477ac */ /* 0x000ee20008000800 */
[----:B--2---:R-:W-:-:S02]  /*3ff0*/  UIMAD.WIDE.U32 UR6, UR27, UR44, URZ ;  /* 0x0000002c1b0672a5 */ /* 0x004fc4000f8e00ff */
[----:B----4-:R-:W-:Y:S01]  /*4000*/  UIMAD.WIDE.U32 UR8, UR26, UR47, URZ ;  /* 0x0000002f1a0872a5 */ /* 0x010fe2000f8e00ff */
[----:B------:R-:W-:Y:S01]  /*4010*/  UMOV UR24, 0x400 ;  /* 0x0000040000187882 */ /* 0x000fe20000000000 */
[----:B------:R-:W-:-:S03]  /*4020*/  UPLOP3.LUT UP3, UPT, UPT, UPT, UPT, 0x40, 0x4 ;  /* 0x000000000004789c */ /* 0x000fc60003f6e870 */
[----:B------:R-:W-:Y:S01]  /*4030*/  UMOV UR6, UR7 ;  /* 0x0000000700067c82 */ /* 0x000fe20008000000 */
[----:B------:R-:W-:Y:S01]  /*4040*/  UISETP.GE.AND UP0, UPT, UR40, 0x1, UPT ;  /* 0x000000012800788c */ /* 0x000fe2000bf06270 */
[----:B------:R-:W-:Y:S01]  /*4050*/  UMOV UR28, UR9 ;  /* 0x00000009001c7c82 */ /* 0x000fe20008000000 */
[----:B------:R-:W-:Y:S01]  /*4060*/  UISETP.NE.AND UP4, UPT, UR40, 0x1, UPT ;  /* 0x000000012800788c */ /* 0x000fe2000bf85270 */
[----:B------:R-:W2:Y:S01]  /*4070*/  LDCU.64 UR16, c[0x0][0xb28] ;  /* 0x00016500ff1077ac */ /* 0x000ea20008000a00 */
[----:B------:R-:W-:Y:S02]  /*4080*/  ULEA UR24, UR54, UR24, 0x18 ;  /* 0x0000001836187291 */ /* 0x000fe4000f8ec0ff */
[----:B------:R-:W-:Y:S02]  /*4090*/  UISETP.NE.AND UP6, UPT, UR15, 0x1, UPT ;  /* 0x000000010f00788c */ /* 0x000fe4000bfc5270 */
[----:B------:R-:W-:Y:S02]  /*40a0*/  UISETP.NE.AND UP5, UPT, UR46, 0x1, UPT ;  /* 0x000000012e00788c */ /* 0x000fe4000bfa5270 */
[----:B------:R-:W-:-:S02]  /*40b0*/  USHF.R.U32.HI UR30, URZ, UR45, UR6 ;  /* 0x0000002dff1e7299 */ /* 0x000fc40008011606 */
[----:B------:R-:W-:Y:S02]  /*40c0*/  USHF.R.U32.HI UR28, URZ, UR31, UR28 ;  /* 0x0000001fff1c7299 */ /* 0x000fe4000801161c */
[----:B---3--:R-:W-:Y:S01]  /*40d0*/  UISETP.NE.AND UP2, UPT, UR4, 0x1, UPT ;  /* 0x000000010400788c */ /* 0x008fe2000bf45270 */
[----:B------:R-:W-:-:S10]  /*40e0*/  UMOV UR12, URZ ;  /* 0x000000ff000c7c82 */ /* 0x000fd40008000000 */
.L_x_83:
[C---:B------:R-:W-:Y:S02]  /*40f0*/  LEA R12, R14.reuse, UR24, 0x3 ;  /* 0x000000180e0c7c11 */ /* 0x040fe4000f8e18ff */
[----:B------:R-:W-:Y:S02]  /*4100*/  SHF.L.U32 R0, R13, 0x1f, RZ ;  /* 0x0000001f0d007819 */ /* 0x000fe400000006ff */
[----:B------:R-:W-:Y:S02]  /*4110*/  LEA R8, R14, UR24, 0x4 ;  /* 0x000000180e087c11 */ /* 0x000fe4000f8e20ff */
[----:B---3--:R-:W3:Y:S02]  /*4120*/  SYNCS.PHASECHK.TRANS64.TRYWAIT P0, [R12+URZ+0x80], R0 ;  /* 0x000080000c0075a7 */ /* 0x008ee400080011ff */
[----:B---3--:R-:W-:Y:S05]  /*4130*/  @!P0 BRA `(.L_x_75) ;  /* 0x0000003800cc8947 */ /* 0x008fea0003800000 */
.L_x_149:
[----:B------:R-:W4:Y:S01]  /*4140*/  LDS.128 R8, [R8+0x110] ;  /* 0x0001100008087984 */ /* 0x000f220000000c00 */
[----:B------:R-:W-:Y:S01]  /*4150*/  UISETP.GE.AND UP0, UPT, UR40, 0x1, UPT ;  /* 0x000000012800788c */ /* 0x000fe2000bf06270 */
[----:B------:R-:W-:Y:S01]  /*4160*/  @!PT LDS RZ, [RZ] ;  /* 0x00000000fffff984 */ /* 0x000fe20000000800 */
[----:B------:R-:W-:Y:S01]  /*4170*/  @!PT LDS RZ, [RZ] ;  /* 0x00000000fffff984 */ /* 0x000fe20000000800 */
[----:B------:R-:W-:Y:S01]  /*4180*/  @!PT LDS RZ, [RZ] ;  /* 0x00000000fffff984 */ /* 0x000fe20000000800 */
[----:B------:R-:W-:Y:S01]  /*4190*/  @!PT LDS RZ, [RZ] ;  /* 0x00000000fffff984 */ /* 0x000fe20000000800 */
[----:B------:R1:W-:Y:S06]  /*41a0*/  MEMBAR.ALL.CTA ;  /* 0x0000000000007992 */ /* 0x0003ec0000008000 */
[----:B-1----:R-:W1:Y:S01]  /*41b0*/  FENCE.VIEW.ASYNC.S ;  /* 0x00000000000073c6 */ /* 0x002e620000000000 */
[----:B----4-:R-:W-:Y:S11]  /*41c0*/  LOP3.LUT P0, RZ, R10, 0x1, RZ, 0xc0, !PT ;  /* 0x000000010aff7812 */ /* 0x010ff6000780c0ff */
[----:B------:R-:W-:Y:S02]  /*41d0*/  @!UPT UIADD3 URZ, UPT, UPT, URZ, URZ, URZ ;  /* 0x000000fffffff290 */ /* 0x000fe4000fffe0ff */
[----:B-1----:R-:W-:Y:S01]  /*41e0*/  VOTEU.ANY UP1, P0 ;  /* 0x0000000000ff7886 */ /* 0x002fe20000020100 */
[----:B------:R-:W-:Y:S11]  /*41f0*/  PLOP3.LUT P0, PT, PT, PT, UP1, 0x80, 0x8 ;  /* 0x000000000008781c */ /* 0x000ff60003f0f018 */
[----:B------:R-:W-:Y:S02]  /*4200*/  @!UPT UIADD3 URZ, UPT, UPT, URZ, URZ, URZ ;  /* 0x000000fffffff290 */ /* 0x000fe4000fffe0ff */
[----:B---3--:R-:W-:Y:S02]  /*4210*/  @P0 SHF.R.U32.HI R0, RZ, 0x10, R9 ;  /* 0x00000010ff000819 */ /* 0x008fe40000011609 */
[----:B------:R-:W-:Y:S02]  /*4220*/  @P0 MOV R6, R8 ;  /* 0x0000000800060202 */ /* 0x000fe40000000f00 */
[----:B------:R-:W-:Y:S01]  /*4230*/  @P0 R2UR UR4, R0 ;  /* 0x00000000000402ca */ /* 0x000fe200000e0000 */
[----:B------:R-:W-:Y:S01]  /*4240*/  VIADD R0, R12, 0x90 ;  /* 0x000000900c007836 */ /* 0x000fe20000000000 */
[----:B------:R-:W-:Y:S02]  /*4250*/  @P0 LOP3.LUT R8, R9, 0xffff, RZ, 0xc0, !PT ;  /* 0x0000ffff09080812 */ /* 0x000fe400078ec0ff */
[----:B------:R-:W-:Y:S02]  /*4260*/  @P0 R2UR UR6, R6 ;  /* 0x00000000060602ca */ /* 0x000fe400000e0000 */
[----:B------:R-:W-:Y:S02]  /*4270*/  PRMT R0, RZ, 0x654, R0 ;  /* 0x00000654ff007816 */ /* 0x000fe40000000000 */
[----:B------:R-:W-:Y:S02]  /*4280*/  @P0 R2UR UR5, R8 ;  /* 0x00000000080502ca */ /* 0x000fe400000e0000 */
[----:B------:R1:W-:Y:S03]  /*4290*/  SYNCS.ARRIVE.TRANS64.RED.A1T0 RZ, [R0+URZ], RZ ;  /* 0x000000ff00ff79a7 */ /* 0x0003e600081004ff */
[----:B------:R-:W-:Y:S04]  /*42a0*/  @UP1 UMOV UR25, UR4 ;  /* 0x0000000400191c82 */ /* 0x000fe80008000000 */
[----:B------:R-:W-:Y:S04]  /*42b0*/  @UP1 UMOV UR14, UR6 ;  /* 0x00000006000e1c82 */ /* 0x000fe80008000000 */
[----:B------:R-:W-:Y:S01]  /*42c0*/  @UP1 UMOV UR13, UR5 ;  /* 0x00000005000d1c82 */ /* 0x000fe20008000000 */
[----:B------:R-:W-:Y:S05]  /*42d0*/  BRA.U !UP0, `(.L_x_76) ;  /* 0x0000000108a47547 */ /* 0x000fea000b800000 */
[----:B------:R-:W-:Y:S02]  /*42e0*/  UIMAD.WIDE.U32 UR8, UR13, UR47, URZ ;  /* 0x0000002f0d0872a5 */ /* 0x000fe4000f8e00ff */
[----:B------:R-:W-:Y:S02]  /*42f0*/  UIMAD.WIDE.U32 UR10, UR14, UR44, URZ ;  /* 0x0000002c0e0a72a5 */ /* 0x000fe4000f8e00ff */
[----:B------:R-:W-:Y:S02]  /*4300*/  USEL UR4, UR26, UR28, !UP5 ;  /* 0x0000001c1a047287 */ /* 0x000fe4000e800000 */
[----:B------:R-:W-:Y:S02]  /*4310*/  USEL UR7, UR27, UR30, !UP6 ;  /* 0x0000001e1b077287 */ /* 0x000fe4000f000000 */
[----:B--2---:R-:W-:Y:S02]  /*4320*/  UIMAD.WIDE.U32 UR18, UR4, UR16, URZ ;  /* 0x00000010041272a5 */ /* 0x004fe4000f8e00ff */
[----:B------:R-:W-:Y:S01]  /*4330*/  UIMAD.WIDE.U32 UR20, UR7, UR16, URZ ;  /* 0x00000010071472a5 */ /* 0x000fe2000f8e00ff */
[----:B------:R-:W-:Y:S02]  /*4340*/  UMOV UR5, UR9 ;  /* 0x0000000900057c82 */ /* 0x000fe40008000000 */
[----:B------:R-:W-:Y:S03]  /*4350*/  USHF.R.U32.HI UR6, URZ, UR31, UR5 ;  /* 0x0000001fff067299 */ /* 0x000fe60008011605 */
[----:B------:R-:W-:Y:S01]  /*4360*/  UMOV UR5, UR11 ;  /* 0x0000000b00057c82 */ /* 0x000fe20008000000 */
[----:B------:R-:W-:Y:S02]  /*4370*/  USEL UR6, UR13, UR6, !UP5 ;  /* 0x000000060d067287 */ /* 0x000fe4000e800000 */
[----:B------:R-:W-:Y:S02]  /*4380*/  USHF.R.U32.HI UR8, URZ, UR45, UR5 ;  /* 0x0000002dff087299 */ /* 0x000fe40008011605 */
[----:B------:R-:W-:Y:S01]  /*4390*/  UIMAD.WIDE.U32 UR10, UR6, UR16, URZ ;  /* 0x00000010060a72a5 */ /* 0x000fe2000f8e00ff */
[----:B------:R-:W-:Y:S02]  /*43a0*/  UMOV UR5, UR19 ;  /* 0x0000001300057c82 */ /* 0x000fe40008000000 */
[----:B------:R-:W-:Y:S03]  /*43b0*/  @UP4 USHF.R.U32.HI UR4, URZ, UR17, UR5 ;  /* 0x00000011ff044299 */ /* 0x000fe60008011605 */
[----:B------:R-:W-:Y:S01]  /*43c0*/  UMOV UR5, UR21 ;  /* 0x0000001500057c82 */ /* 0x000fe20008000000 */
[----:B------:R-:W-:Y:S02]  /*43d0*/  UIMAD UR4, UR40, UR4, URZ ;  /* 0x00000004280472a4 */ /* 0x000fe4000f8e02ff */
[----:B------:R-:W-:Y:S02]  /*43e0*/  @UP4 USHF.R.U32.HI UR7, URZ, UR17, UR5 ;  /* 0x00000011ff074299 */ /* 0x000fe40008011605 */
[----:B------:R-:W-:Y:S02]  /*43f0*/  USEL UR5, UR14, UR8, !UP6 ;  /* 0x000000080e057287 */ /* 0x000fe4000f000000 */
[----:B------:R-:W-:Y:S02]  /*4400*/  UIMAD UR8, UR40, UR7, URZ ;  /* 0x00000007280872a4 */ /* 0x000fe4000f8e02ff */
[----:B------:R-:W-:Y:S03]  /*4410*/  UISETP.GE.AND UP0, UPT, UR6, UR4, UPT ;  /* 0x000000040600728c */ /* 0x000fe6000bf06270 */
[----:B------:R-:W-:Y:S01]  /*4420*/  UMOV UR4, UR11 ;  /* 0x0000000b00047c82 */ /* 0x000fe20008000000 */
[----:B------:R-:W-:Y:S02]  /*4430*/  UISETP.GE.OR UP0, UPT, UR5, UR8, UP0 ;  /* 0x000000080500728c */ /* 0x000fe40008706670 */
[----:B------:R-:W-:Y:S02]  /*4440*/  USHF.R.U32.HI UR4, URZ, UR17, UR4 ;  /* 0x00000011ff047299 */ /* 0x000fe40008011604 */
[----:B------:R-:W-:Y:S02]  /*4450*/  UIMAD.WIDE.U32 UR8, UR5, UR16, URZ ;  /* 0x00000010050872a5 */ /* 0x000fe4000f8e00ff */
[----:B------:R-:W-:Y:S04]  /*4460*/  USEL UR10, UR6, UR4, !UP4 ;  /* 0x00000004060a7287 */ /* 0x000fe8000e000000 */
[----:B------:R-:W-:Y:S01]  /*4470*/  UIADD3 UR11, UPT, UPT, -UR10, URZ, URZ ;  /* 0x000000ff0a0b7290 */ /* 0x000fe2000fffe1ff */
[----:B------:R-:W-:Y:S02]  /*4480*/  @!UP0 UMOV UR4, UR9 ;  /* 0x0000000900048c82 */ /* 0x000fe40008000000 */
[----:B------:R-:W-:Y:S02]  /*4490*/  @!UP0 USHF.R.U32.HI UR4, URZ, UR17, UR4 ;  /* 0x00000011ff048299 */ /* 0x000fe40008011604 */
[----:B------:R-:W-:Y:S02]  /*44a0*/  UIMAD UR8, UR40, UR11, UR6 ;  /* 0x0000000b280872a4 */ /* 0x000fe4000f8e0206 */
[----:B------:R-:W-:Y:S04]  /*44b0*/  @!UP0 USEL UR4, UR5, UR4, !UP4 ;  /* 0x0000000405048287 */ /* 0x000fe8000e000000 */
[----:B------:R-:W-:Y:S02]  /*44c0*/  @!UP0 UIMAD UR8, UR7, UR8, UR4 ;  /* 0x00000008070882a4 */ /* 0x000fe4000f8e0204 */
[----:B------:R-:W-:Y:S02]  /*44d0*/  @!UP0 UIADD3 UR9, UPT, UPT, UR10, -UR4, URZ ;  /* 0x800000040a098290 */ /* 0x000fe4000fffe0ff */
[----:B------:R-:W-:Y:S02]  /*44e0*/  UIADD3 UR4, UPT, UPT, -UR5, URZ, URZ ;  /* 0x000000ff05047290 */ /* 0x000fe4000fffe1ff */
[----:B------:R-:W-:Y:S02]  /*44f0*/  UIADD3 UR7, UPT, UPT, -UR6, URZ, URZ ;  /* 0x000000ff06077290 */ /* 0x000fe4000fffe1ff */
[----:B------:R-:W-:Y:S02]  /*4500*/  @!UP0 UIMAD UR6, UR9, UR40, UR5 ;  /* 0x00000028090682a4 */ /* 0x000fe4000f8e0205 */
[----:B------:R-:W-:Y:S02]  /*4510*/  UIMAD UR14, UR15, UR4, UR14 ;  /* 0x000000040f0e72a4 */ /* 0x000fe4000f8e020e */
[----:B------:R-:W-:Y:S01]  /*4520*/  UIMAD UR13, UR46, UR7, UR13 ;  /* 0x000000072e0d72a4 */ /* 0x000fe2000f8e020d */
[----:B------:R-:W-:Y:S02]  /*4530*/  @!UP0 UMOV UR5, UR8 ;  /* 0x0000000800058c82 */ /* 0x000fe40008000000 */
[----:B------:R-:W-:Y:S02]  /*4540*/  UIMAD UR14, UR5, UR15, UR14 ;  /* 0x0000000f050e72a4 */ /* 0x000fe4000f8e020e */
[----:B------:R-:W-:Y:S11]  /*4550*/  UIMAD UR13, UR6, UR46, UR13 ;  /* 0x0000002e060d72a4 */ /* 0x000ff6000f8e020d */
[----:B------:R-:W-:Y:S01]  /*4560*/  @!UPT UIADD3 URZ, UPT, UPT, URZ, URZ, URZ ;  /* 0x000000fffffff290 */ /* 0x000fe2000fffe0ff */
.L_x_76:
[----:B------:R-:W3:Y:S01]  /*4570*/  @!UP2 LDCU.128 UR20, c[0x0][0xb10] ;  /* 0x00016200ff14a7ac */ /* 0x000ee20008000c00 */
[C---:B------:R-:W-:Y:S02]  /*4580*/  ISETP.NE.U32.AND P1, PT, R4.reuse, RZ, PT ;  /* 0x000000ff0400720c */ /* 0x040fe40003f25070 */
[----:B------:R-:W-:Y:S02]  /*4590*/  ISETP.NE.U32.AND P0, PT, R4, RZ, PT ;  /* 0x000000ff0400720c */ /* 0x000fe40003f05070 */
[C---:B------:R-:W-:Y:S02]  /*45a0*/  ISETP.NE.AND.EX P1, PT, R5.reuse, RZ, PT, P1 ;  /* 0x000000ff0500720c */ /* 0x040fe40003f25310 */
[----:B------:R-:W-:Y:S01]  /*45b0*/  ISETP.NE.AND.EX P0, PT, R5, RZ, PT, P0 ;  /* 0x000000ff0500720c */ /* 0x000fe20003f05300 */
[----:B------:R-:W4:Y:S01]  /*45c0*/  @!UP2 LDCU UR5, c[0x0][0xb0c] ;  /* 0x00016180ff05a7ac */ /* 0x000f220008000800 */
[----:B------:R-:W-:Y:S02]  /*45d0*/  USHF.L.U32 UR11, UR29, 0x6, URZ ;  /* 0x000000061d0b7899 */ /* 0x000fe400080006ff */
[----:B------:R-:W-:Y:S02]  /*45e0*/  USHF.L.U32 UR10, UR32, 0x6, URZ ;  /* 0x00000006200a7899 */ /* 0x000fe400080006ff */
[----:B---3--:R-:W-:Y:S07]  /*45f0*/  UIMAD.WIDE.U32 UR6, UR14, UR20, URZ ;  /* 0x000000140e0672a5 */ /* 0x008fee000f8e00ff */
[----:B------:R-:W-:Y:S01]  /*4600*/  @!UP2 UMOV UR4, UR7 ;  /* 0x000000070004ac82 */ /* 0x000fe20008000000 */
[----:B----4-:R-:W-:Y:S02]  /*4610*/  @!UP2 UISETP.NE.AND UP0, UPT, UR5, 0x1, UPT ;  /* 0x000000010500a88c */ /* 0x010fe4000bf05270 */
[----:B------:R-:W-:Y:S02]  /*4620*/  @!UP2 USHF.R.U32.HI UR4, URZ, UR21, UR4 ;  /* 0x00000015ff04a299 */ /* 0x000fe40008011604 */
[----:B------:R-:W-:Y:S02]  /*4630*/  UIMAD.WIDE.U32 UR6, UR13, UR23, URZ ;  /* 0x000000170d0672a5 */ /* 0x000fe4000f8e00ff */
[----:B------:R-:W-:Y:S02]  /*4640*/  @!UP2 USEL UR8, UR14, UR4, !UP0 ;  /* 0x000000040e08a287 */ /* 0x000fe4000c000000 */
[----:B------:R-:W-:Y:S03]  /*4650*/  @!UP2 UISETP.NE.AND UP0, UPT, UR22, 0x1, UPT ;  /* 0x000000011600a88c */ /* 0x000fe6000bf05270 */
[----:B------:R-:W-:Y:S02]  /*4660*/  @!UP2 UMOV UR6, UR7 ;  /* 0x000000070006ac82 */ /* 0x000fe40008000000 */
[----:B------:R-:W3:Y:S02]  /*4670*/  @!UP2 LDCU UR4, c[0x0][0xb20] ;  /* 0x00016400ff04a7ac */ /* 0x000ee40008000800 */
[----:B---3--:R-:W-:Y:S04]  /*4680*/  @!UP2 USHF.R.U32.HI UR6, URZ, UR4, UR6 ;  /* 0x00000004ff06a299 */ /* 0x008fe80008011606 */
[----:B------:R-:W-:Y:S04]  /*4690*/  @!UP2 USEL UR6, UR13, UR6, !UP0 ;  /* 0x000000060d06a287 */ /* 0x000fe8000c000000 */
[----:B------:R-:W-:Y:S02]  /*46a0*/  @!UP2 UIADD3 UR4, UPT, UPT, -UR8, UR6, URZ ;  /* 0x000000060804a290 */ /* 0x000fe4000fffe1ff */
[----:B------:R-:W-:Y:S02]  /*46b0*/  @!UP2 UIADD3 UR6, UPT, UPT, UR8, -UR6, URZ ;  /* 0x800000060806a290 */ /* 0x000fe4000fffe0ff */
[----:B------:R-:W-:Y:S02]  /*46c0*/  @!UP2 UIMAD UR14, UR4, UR5, UR14 ;  /* 0x00000005040ea2a4 */ /* 0x000fe4000f8e020e */
[----:B------:R-:W-:Y:S01]  /*46d0*/  @!UP2 UIMAD UR13, UR6, UR22, UR13 ;  /* 0x00000016060da2a4 */ /* 0x000fe2000f8e020d */
[----:B------:R-:W-:Y:S11]  /*46e0*/  BRA.U UP3, `(.L_x_77) ;  /* 0x0000000103107547 */ /* 0x000ff6000b800000 */
[----:B------:R-:W-:Y:S04]  /*46f0*/  MOV R6, UR33 ;  /* 0x0000002100067c02 */ /* 0x000fe80008000f00 */
[----:B------:R-:W-:Y:S04]  /*4700*/  SHF.L.U32 R6, R6, 0x1f, RZ ;  /* 0x0000001f06067819 */ /* 0x000fe800000006ff */
[----:B------:R-:W3:Y:S02]  /*4710*/  SYNCS.PHASECHK.TRANS64.TRYWAIT P2, [UR24+0x78], R6 ;  /* 0x00007806ff0075a7 */ /* 0x000ee40008041118 */
[----:B---3--:R-:W-:Y:S05]  /*4720*/  @!P2 BRA `(.L_x_78) ;  /* 0x000000340064a947 */ /* 0x008fea0003800000 */
.L_x_77:
[----:B------:R-:W-:Y:S05]  /*4730*/  @!P1 BRA `(.L_x_79) ;  /* 0x0000000000309947 */ /* 0x000fea0003800000 */
[----:B------:R-:W-:Y:S01]  /*4740*/  ISETP.NE.U32.AND P1, PT, R2, RZ, PT ;  /* 0x000000ff0200720c */ /* 0x000fe20003f25070 */
[----:B------:R-:W3:Y:S01]  /*4750*/  LDCU.64 UR4, c[0x0][0x358] ;  /* 0x00006b00ff0477ac */ /* 0x000ee20008000a00 */
[----:B------:R-:W-:Y:S02]  /*4760*/  IMAD.MOV.U32 R45, RZ, RZ, 0x1 ;  /* 0x00000001ff2d7424 */ /* 0x000fe400078e00ff */
[----:B------:R-:W-:Y:S11]  /*4770*/  ISETP.NE.AND.EX P1, PT, R3, RZ, PT, P1 ;  /* 0x000000ff0300720c */ /* 0x000ff60003f25310 */
[----:B------:R-:W-:Y:S02]  /*4780*/  @!UPT UIADD3 URZ, UPT, UPT, URZ, URZ, URZ ;  /* 0x000000fffffff290 */ /* 0x000fe4000fffe0ff */
[----:B------:R-:W4:Y:S01]  /*4790*/  @P1 LDC.64 R8, c[0x0][0x888] ;  /* 0x00022200ff081b82 */ /* 0x000f220000000a00 */
[----:B-1----:R-:W-:Y:S04]  /*47a0*/  @P1 IMAD R0, R4, UR36, RZ ;  /* 0x0000002404001c24 */ /* 0x002fe8000f8e02ff */
[----:B----4-:R-:W-:Y:S04]  /*47b0*/  @P1 IMAD.WIDE R8, R0, 0x4, R8 ;  /* 0x0000000400081825 */ /* 0x010fe800078e0208 */
[----:B------:R-:W-:Y:S01]  /*47c0*/  HFMA2 R0, -RZ, RZ, 0, 5.9604644775390625e-08 ;  /* 0x00000001ff007431 */ /* 0x000fe200000001ff */
[----:B---3-5:R3:W5:Y:S04]  /*47d0*/  @P1 LDG.E R26, desc[UR4][R8.64] ;  /* 0x00000004081a1981 */ /* 0x028768000c1e1900 */
[----:B------:R-:W-:Y:S01]  /*47e0*/  @!P1 PRMT R45, R0, 0x7610, R45 ;  /* 0x00007610002d9816 */ /* 0x000fe2000000002d */
[----:B---3--:R-:W4:Y:S06]  /*47f0*/  @!P1 LDC R26, c[0x0][0x880] ;  /* 0x00022000ff1a9b82 */ /* 0x008f2c0000000800 */
.L_x_79:
[----:B----45:R-:W-:Y:S01]  /*4800*/  @!P0 FSETP.EQ.AND P1, PT, R26, RZ, PT ;  /* 0x000000ff1a00820b */ /* 0x030fe20003f22000 */
[----:B------:R-:W-:Y:S01]  /*4810*/  @!UPT UIADD3 URZ, UPT, UPT, URZ, URZ, URZ ;  /* 0x000000fffffff290 */ /* 0x000fe2000fffe0ff */
[----:B------:R-:W-:Y:S11]  /*4820*/  @!P0 BRA `(.L_x_80) ;  /* 0x0000000000188947 */ /* 0x000ff60003800000 */
[----:B------:R-:W-:Y:S02]  /*4830*/  LOP3.LUT P0, RZ, R45, 0xff, RZ, 0xc0, !PT ;  /* 0x000000ff2dff7812 */ /* 0x000fe4000780c0ff */
[----:B------:R-:W-:Y:S04]  /*4840*/  ISETP.NE.U32.AND P1, PT, R2, RZ, PT ;  /* 0x000000ff0200720c */ /* 0x000fe80003f25070 */
[----:B------:R-:W-:Y:S04]  /*4850*/  ISETP.NE.AND.EX P1, PT, R3, RZ, PT, P1 ;  /* 0x000000ff0300720c */ /* 0x000fe80003f25310 */
[----:B------:R-:W-:Y:S03]  /*4860*/  PLOP3.LUT P1, PT, P1, PT, PT, 0x8, 0x80 ;  /* 0x000000000080781c */ /* 0x000fe60000f2e170 */
[----:B------:R-:W-:Y:S11]  /*4870*/  @P0 FSETP.EQ.AND P1, PT, R26, RZ, PT ;  /* 0x000000ff1a00020b */ /* 0x000ff60003f22000 */
[----:B------:R-:W-:Y:S02]  /*4880*/  @!UPT UIADD3 URZ, UPT, UPT, URZ, URZ, URZ ;  /* 0x000000fffffff290 */ /* 0x000fe4000fffe0ff */
.L_x_80:
[----:B------:R-:W-:Y:S01]  /*4890*/  ULEA UR4, UR12, UR24, 0x3 ;  /* 0x000000180c047291 */ /* 0x000fe2000f8e18ff */
[----:B------:R-:W-:Y:S02]  /*48a0*/  SHF.L.U32 R9, R15, 0x1f, RZ ;  /* 0x0000001f0f097819 */ /* 0x000fe400000006ff */
[----:B------:R-:W-:Y:S04]  /*48b0*/  ELECT P0, URZ, PT ;  /* 0x0000000000ff782f */ /* 0x000fe80003800000 */
[----:B------:R-:W-:Y:S02]  /*48c0*/  PLOP3.LUT P1, PT, P1, P0, PT, 0xf2, 0x2f ;  /* 0x00000000002f781c */ /* 0x000fe40000f21e72 */
[----:B------:R-:W3:Y:S11]  /*48d0*/  SYNCS.PHASECHK.TRANS64.TRYWAIT P2, [UR4+0x58], R9 ;  /* 0x00005809ff0075a7 */ /* 0x000ef60008041104 */
[----:B------:R-:W-:Y:S05]  /*48e0*/  @!P1 IADD3 R8, P0, PT, R16, 0x580, RZ ;  /* 0x0000058010089810 */ /* 0x000fea0007f1e0ff */
[----:B-1----:R-:W-:Y:S01]  /*48f0*/  @!P1 IMAD.X R6, RZ, RZ, R17, P0 ;  /* 0x000000ffff069224 */ /* 0x002fe200000e0611 */
[----:B---3--:R-:W-:Y:S07]  /*4900*/  @!P2 BRA `(.L_x_81) ;  /* 0x000000340004a947 */ /* 0x008fee0003800000 */
.L_x_152:
[----:B------:R-:W-:Y:S01]  /*4910*/  @!P1 R2UR UR7, R6 ;  /* 0x00000000060792ca */ /* 0x000fe200000e0000 */
[----:B------:R-:W-:Y:S01]  /*4920*/  UIADD3 UR5, UPT, UPT, UR12, 0x1, URZ ;  /* 0x000000010c057890 */ /* 0x000fe2000fffe0ff */
[----:B------:R-:W-:Y:S01]  /*4930*/  @!P1 R2UR UR6, R8 ;  /* 0x00000000080692ca */ /* 0x000fe200000e0000 */
[----:B------:R-:W-:Y:S01]  /*4940*/  UIADD3 UR9, UPT, UPT, UR4, 0x40, URZ ;  /* 0x0000004004097890 */ /* 0x000fe2000fffe0ff */
[----:B------:R-:W-:Y:S01]  /*4950*/  @!P1 IMAD.MOV.U32 R6, RZ, RZ, 0x1000 ;  /* 0x00001000ff069424 */ /* 0x000fe200078e00ff */
[----:B------:R-:W-:Y:S01]  /*4960*/  UISETP.NE.AND UP0, UPT, UR5, 0x3, UPT ;  /* 0x000000030500788c */ /* 0x000fe2000bf05270 */
[----:B------:R-:W-:Y:S01]  /*4970*/  VIADD R14, R14, 0x1 ;  /* 0x000000010e0e7836 */ /* 0x000fe20000000000 */
[----:B------:R-:W-:Y:S01]  /*4980*/  UMOV UR22, 0x0 ;  /* 0x0000000000167882 */ /* 0x000fe20000000000 */
[----:B------:R-:W-:Y:S01]  /*4990*/  UMOV UR23, 0x10000000 ;  /* 0x1000000000177882 */ /* 0x000fe20000000000 */
[----:B------:R-:W-:Y:S04]  /*49a0*/  UPRMT UR20, UR54, 0x654, UR9 ;  /* 0x0000065436147896 */ /* 0x000fe80008000009 */
[----:B-1----:R-:W-:Y:S01]  /*49b0*/  IMAD.U32 R9, RZ, RZ, UR7 ;  /* 0x00000007ff097e24 */ /* 0x002fe2000f8e00ff */
[----:B------:R-:W-:Y:S01]  /*49c0*/  USEL UR7, URZ, 0x1, UP0 ;  /* 0x00000001ff077887 */ /* 0x000fe20008000000 */
[----:B------:R-:W-:Y:S01]  /*49d0*/  IMAD.U32 R8, RZ, RZ, UR6 ;  /* 0x00000006ff087e24 */ /* 0x000fe2000f8e00ff */
[----:B------:R-:W-:Y:S02]  /*49e0*/  USEL UR6, UR5, URZ, UP0 ;  /* 0x000000ff05067287 */ /* 0x000fe40008000000 */
[----:B------:R-:W-:Y:S01]  /*49f0*/  VOTEU.ALL UP0, P1 ;  /* 0x0000000000ff7886 */ /* 0x000fe20000800000 */
[----:B------:R-:W-:Y:S02]  /*4a00*/  @!P1 R2UR UR19, R9 ;  /* 0x00000000091392ca */ /* 0x000fe400000e0000 */
[----:B------:R-:W-:Y:S02]  /*4a10*/  @!P1 R2UR UR18, R8 ;  /* 0x00000000081292ca */ /* 0x000fe400000e0000 */
[----:B------:R-:W-:Y:S01]  /*4a20*/  @!UP0 ULEA UR5, UR12, UR24, 0xc ;  /* 0x000000180c058291 */ /* 0x000fe2000f8e60ff */
[----:B------:R-:W-:Y:S02]  /*4a30*/  LOP3.LUT R15, R15, UR7, RZ, 0x3c, !PT ;  /* 0x000000070f0f7c12 */ /* 0x000fe4000f8e3cff */
[----:B------:R-:W-:Y:S01]  /*4a40*/  UMOV UR12, UR36 ;  /* 0x00000024000c7c82 */ /* 0x000fe20008000000 */
[----:B------:R-:W-:Y:S01]  /*4a50*/  @!UP0 UIADD3 UR8, UPT, UPT, UR5, 0x200, URZ ;  /* 0x0000020005088890 */ /* 0x000fe2000fffe0ff */
[----:B------:R-:W-:Y:S01]  /*4a60*/  SHF.L.U32 R0, R15, 0x1f, RZ ;  /* 0x0000001f0f007819 */ /* 0x000fe200000006ff */
[----:B------:R-:W-:Y:S01]  /*4a70*/  VOTEU.ALL UP0, P1 ;  /* 0x0000000000ff7886 */ /* 0x000fe20000800000 */
[----:B------:R-:W-:Y:S06]  /*4a80*/  ULEA UR5, UR6, UR24, 0x3 ;  /* 0x0000001806057291 */ /* 0x000fec000f8e18ff */
[----:B------:R1:W-:Y:S01]  /*4a90*/  @!UP0 UTMALDG.3D [UR8], [UR18], desc[UR22] ;  /* 0x00001608120085b4 */ /* 0x0003e20008011000 */
[----:B------:R1:W-:Y:S01]  /*4aa0*/  @!P1 SYNCS.ARRIVE.TRANS64.RED.A0TR RZ, [UR4+0x40], R6 ;  /* 0x00004006ffff99a7 */ /* 0x0003e20008300404 */
[----:B------:R-:W-:Y:S01]  /*4ab0*/  SYNCS.ARRIVE.TRANS64.RED.A1T0 RZ, [UR20], RZ ;  /* 0x000000ffffff79a7 */ /* 0x000fe20008100414 */
[----:B------:R-:W3:Y:S02]  /*4ac0*/  SYNCS.PHASECHK.TRANS64.TRYWAIT P0, [UR5+0x58], R0 ;  /* 0x00005800ff0075a7 */ /* 0x000ee40008001105 */
[----:B-1-3--:R-:W-:Y:S05]  /*4ad0*/  @!P0 BRA `(.L_x_82) ;  /* 0x0000003000a88947 */ /* 0x00afea0003800000 */
.L_x_154:
[----:B------:R-:W-:Y:S01]  /*4ae0*/  UIADD3 UR9, UPT, UPT, UR5, 0x40, URZ ;  /* 0x0000004005097890 */ /* 0x000fe2000fffe0ff */
[----:B-1----:R-:W-:Y:S01]  /*4af0*/  @!P1 IADD3 R6, P0, PT, R16, 0x580, RZ ;  /* 0x0000058010069810 */ /* 0x002fe20007f1e0ff */
[----:B------:R-:W-:Y:S01]  /*4b00*/  UPLOP3.LUT UP3, UPT, UPT, UPT, UPT, 0x80, 0x8 ;  /* 0x000000000008789c */ /* 0x000fe20003f6f070 */
[----:B------:R-:W-:Y:S01]  /*4b10*/  R2UR UR23, R47 ;  /* 0x000000002f1772ca */ /* 0x000fe200000e0000 */
[----:B------:R-:W-:Y:S01]  /*4b20*/  UMOV UR20, 0x0 ;  /* 0x0000000000147882 */ /* 0x000fe20000000000 */
[----:B------:R-:W-:Y:S01]  /*4b30*/  @!P1 R2UR UR7, R6 ;  /* 0x00000000060792ca */ /* 0x000fe200000e0000 */
[----:B------:R-:W-:Y:S01]  /*4b40*/  @!P1 IMAD.X R0, RZ, RZ, R17, P0 ;  /* 0x000000ffff009224 */ /* 0x000fe200000e0611 */
[----:B------:R-:W-:Y:S01]  /*4b50*/  UMOV UR21, 0x10000000 ;  /* 0x1000000000157882 */ /* 0x000fe20000000000 */
[----:B------:R-:W-:Y:S01]  /*4b60*/  UMOV UR12, UR36 ;  /* 0x00000024000c7c82 */ /* 0x000fe20008000000 */
[----:B------:R-:W-:Y:S01]  /*4b70*/  VOTEU.ALL UP0, P1 ;  /* 0x0000000000ff7886 */ /* 0x000fe20000800000 */
[----:B------:R-:W-:Y:S01]  /*4b80*/  R2UR UR22, R48 ;  /* 0x00000000301672ca */ /* 0x000fe200000e0000 */
[----:B------:R-:W-:Y:S01]  /*4b90*/  UMOV UR36, UR25 ;  /* 0x0000001900247c82 */ /* 0x000fe20008000000 */
[----:B------:R-:W-:Y:S02]  /*4ba0*/  @!P1 R2UR UR4, R0 ;  /* 0x00000000000492ca */ /* 0x000fe400000e0000 */
[----:B------:R-:W-:Y:S01]  /*4bb0*/  @!UP0 UIADD3 UR10, UPT, UPT, UR10, 0x20, URZ ;  /* 0x000000200a0a8890 */ /* 0x000fe2000fffe0ff */
[C---:B------:R-:W-:Y:S01]  /*4bc0*/  ISETP.NE.AND P0, PT, R14.reuse, 0x2, PT ;  /* 0x000000020e00780c */ /* 0x040fe20003f05270 */
[----:B------:R-:W-:Y:S02]  /*4bd0*/  UIADD3 UR32, UPT, UPT, UR13, UR23, URZ ;  /* 0x000000170d207290 */ /* 0x000fe4000fffe0ff */
[----:B------:R-:W-:Y:S01]  /*4be0*/  IMAD.U32 R8, RZ, RZ, UR7 ;  /* 0x00000007ff087e24 */ /* 0x000fe2000f8e00ff */
[----:B------:R-:W-:Y:S02]  /*4bf0*/  SEL R0, RZ, 0x1, P0 ;  /* 0x00000001ff007807 */ /* 0x000fe40000000000 */
[----:B------:R-:W-:Y:S02]  /*4c00*/  SEL R14, R14, RZ, P0 ;  /* 0x000000ff0e0e7207 */ /* 0x000fe40000000000 */
[----:B------:R-:W-:Y:S01]  /*4c10*/  @!P1 R2UR UR18, R8 ;  /* 0x00000000081292ca */ /* 0x000fe200000e0000 */
[----:B------:R-:W-:Y:S01]  /*4c20*/  UIADD3 UR29, UPT, UPT, UR14, UR22, URZ ;  /* 0x000000160e1d7290 */ /* 0x000fe2000fffe0ff */
[----:B------:R-:W-:Y:S01]  /*4c30*/  IMAD.U32 R9, RZ, RZ, UR4 ;  /* 0x00000004ff097e24 */ /* 0x000fe2000f8e00ff */
[----:B------:R-:W-:Y:S01]  /*4c40*/  @!UP0 ULEA UR4, UR6, UR24, 0xc ;  /* 0x0000001806048291 */ /* 0x000fe2000f8e60ff */
[----:B------:R-:W-:Y:S03]  /*4c50*/  LOP3.LUT R13, R13, R0, RZ, 0x3c, !PT ;  /* 0x000000000d0d7212 */ /* 0x000fe600078e3cff */
[----:B------:R-:W-:Y:S01]  /*4c60*/  @!P1 R2UR UR19, R9 ;  /* 0x00000000091392ca */ /* 0x000fe200000e0000 */
[----:B------:R-:W-:Y:S01]  /*4c70*/  @!UP0 UIADD3 UR8, UPT, UPT, UR4, 0x200, URZ ;  /* 0x0000020004088890 */ /* 0x000fe2000fffe0ff */
[----:B------:R-:W-:Y:S01]  /*4c80*/  VOTEU.ALL UP0, P1 ;  /* 0x0000000000ff7886 */ /* 0x000fe20000800000 */
[----:B------:R-:W-:Y:S10]  /*4c90*/  UPRMT UR4, UR54, 0x654, UR9 ;  /* 0x0000065436047896 */ /* 0x000ff40008000009 */
[----:B------:R1:W-:Y:S01]  /*4ca0*/  @!UP0 UTMALDG.3D [UR8], [UR18], desc[UR20] ;  /* 0x00001408120085b4 */ /* 0x0003e20008011000 */
[----:B------:R3:W-:Y:S01]  /*4cb0*/  @!P1 SYNCS.ARRIVE.TRANS64.RED.A0TR RZ, [UR5+0x40], R7 ;  /* 0x00004007ffff99a7 */ /* 0x0007e20008300405 */
[----:B------:R-:W-:Y:S01]  /*4cc0*/  SYNCS.ARRIVE.TRANS64.RED.A1T0 RZ, [UR4], RZ ;  /* 0x000000ffffff79a7 */ /* 0x000fe20008100404 */
[----:B------:R-:W-:Y:S04]  /*4cd0*/  UIADD3 UR4, UPT, UPT, UR6, 0x1, URZ ;  /* 0x0000000106047890 */ /* 0x000fe8000fffe0ff */
[----:B------:R-:W-:Y:S04]  /*4ce0*/  UISETP.NE.AND UP0, UPT, UR4, 0x3, UPT ;  /* 0x000000030400788c */ /* 0x000fe8000bf05270 */
[----:B------:R-:W-:Y:S06]  /*4cf0*/  USEL UR5, URZ, 0x1, UP0 ;  /* 0x00000001ff057887 */ /* 0x000fec0008000000 */
[----:B------:R-:W-:Y:S01]  /*4d00*/  LOP3.LUT R15, R15, UR5, RZ, 0x3c, !PT ;  /* 0x000000050f0f7c12 */ /* 0x000fe2000f8e3cff */
[----:B-1----:R-:W-:Y:S01]  /*4d10*/  USEL UR12, UR4, URZ, UP0 ;  /* 0x000000ff040c7287 */ /* 0x002fe20008000000 */
[----:B------:R-:W-:Y:S11]  /*4d20*/  BRA.U UP1, `(.L_x_83) ;  /* 0xfffffff101f07547 */ /* 0x000ff6000b83ffff */
[----:B------:R-:W-:Y:S01]  /*4d30*/  UIADD3 UR24, UPT, UPT, UR24, 0x58, URZ ;  /* 0x0000005818187890 */ /* 0x000fe2000fffe0ff */
[----:B------:R-:W-:-:S03]  /*4d40*/  SHF.L.U32 R2, R15, 0x1f, RZ ;  /* 0x0000001f0f027819 */ /* 0x000fc600000006ff */
[----:B------:R-:W-:-:S09]  /*4d50*/  ULEA UR4, UR12, UR24, 0x3 ;  /* 0x000000180c047291 */ /* 0x000fd2000f8e18ff */
[----:B------:R-:W1:Y:S02]  /*4d60*/  SYNCS.PHASECHK.TRANS64.TRYWAIT P0, [UR4], R2 ;  /* 0x00000002ff0075a7 */ /* 0x000e640008001104 */
[----:B-1----:R-:W-:Y:S05]  /*4d70*/  @!P0 BRA `(.L_x_84) ;  /* 0x0000003000188947 */ /* 0x002fea0003800000 */
.L_x_156:
        /* <DEDUP_REMOVED lines=9> */
.L_x_158:
[----:B------:R-:W-:-:S04]  /*4e10*/  UIADD3 UR4, UPT, UPT, UR4, 0x1, URZ ;  /* 0x0000000104047890 */ /* 0x000fc8000fffe0ff */
[----:B------:R-:W-:-:S04]  /*4e20*/  UISETP.NE.AND UP0, UPT, UR4, 0x3, UPT ;  /* 0x000000030400788c */ /* 0x000fc8000bf05270 */
[----:B------:R-:W-:Y:S02]  /*4e30*/  USEL UR5, URZ, 0x1, UP0 ;  /* 0x00000001ff057887 */ /* 0x000fe40008000000 */
[----:B------:R-:W-:-:S04]  /*4e40*/  USEL UR4, UR4, URZ, UP0 ;  /* 0x000000ff04047287 */ /* 0x000fc80008000000 */
[----:B------:R-:W-:Y:S01]  /*4e50*/  ULEA UR4, UR4, UR24, 0x3 ;  /* 0x0000001804047291 */ /* 0x000fe2000f8e18ff */
[----:B-1----:R-:W-:-:S04]  /*4e60*/  LOP3.LUT R2, R15, UR5, RZ, 0x3c, !PT ;  /* 0x000000050f027c12 */ /* 0x002fc8000f8e3cff */
[----:B------:R-:W-:Y:S01]  /*4e70*/  SHF.L.U32 R2, R2, 0x1f, RZ ;  /* 0x0000001f02027819 */ /* 0x000fe200000006ff */
[----:B------:R-:W-:-:S07]  /*4e80*/  IMAD.U32 R0, RZ, RZ, UR4 ;  /* 0x00000004ff007e24 */ /* 0x000fce000f8e00ff */
.L_x_86:
[----:B-1----:R1:W4:Y:S02]  /*4e90*/  SYNCS.PHASECHK.TRANS64.TRYWAIT P0, [R0+URZ], R2 ;  /* 0x00000002000075a7 */ /* 0x00232400080011ff */
[----:B----4-:R-:W-:Y:S05]  /*4ea0*/  @!P0 NANOSLEEP.SYNCS 0x989680 ;  /* 0x009896800000895d */ /* 0x010fea0003900000 */
[----:B------:R-:W4:Y:S02]  /*4eb0*/  @!P0 SYNCS.PHASECHK.TRANS64 P0, [R0+URZ], R2 ;  /* 0x00000002000085a7 */ /* 0x000f2400080010ff */
[----:B--2-4-:R-:W-:Y:S05]  /*4ec0*/  @P0 EXIT ;  /* 0x000000000000094d */ /* 0x014fea0003800000 */
[----:B------:R-:W-:Y:S05]  /*4ed0*/  BRA `(.L_x_86) ;  /* 0xfffffffc00ec7947 */ /* 0x000fea000383ffff */
.L_x_74:
[----:B------:R-:W-:-:S06]  /*4ee0*/  UISETP.GE.AND UP0, UPT, UR22, 0x4, UPT ;  /* 0x000000041600788c */ /* 0x000fcc000bf06270 */
[----:B------:R-:W-:-:S13]  /*4ef0*/  PLOP3.LUT P0, PT, PT, PT, UP0, 0x80, 0x8 ;  /* 0x000000000008781c */ /* 0x000fda0003f0f008 */
[----:B-1----:R-:W-:Y:S05]  /*4f00*/  @!P0 EXIT ;  /* 0x000000000000894d */ /* 0x002fea0003800000 */
[----:B------:R-:W-:Y:S01]  /*4f10*/  BAR.SYNC.DEFER_BLOCKING 0x6, 0xa0 ;  /* 0x0182800000007b1d */ /* 0x000fe20000010000 */
[C---:B------:R-:W-:Y:S01]  /*4f20*/  IMAD.SHL.U32 R3, R55.reuse, 0x20, RZ ;  /* 0x0000002037037824 */ /* 0x040fe200078e00ff */
[C---:B------:R-:W-:Y:S01]  /*4f30*/  LOP3.LUT P0, RZ, R55.reuse, 0x4, RZ, 0xc0, !PT ;  /* 0x0000000437ff7812 */ /* 0x040fe2000780c0ff */
[C---:B------:R-:W-:Y:S01]  /*4f40*/  IMAD.SHL.U32 R2, R55.reuse, 0x10, RZ ;  /* 0x0000001037027824 */ /* 0x040fe200078e00ff */
[----:B------:R-:W-:Y:S01]  /*4f50*/  CS2R R52, SRZ ;  /* 0x0000000000347805 */ /* 0x000fe2000001ff00 */
[----:B------:R-:W-:Y:S01]  /*4f60*/  IMAD.SHL.U32 R44, R55, 0x4, RZ ;  /* 0x00000004372c7824 */ /* 0x000fe200078e00ff */
[----:B------:R-:W-:Y:S01]  /*4f70*/  UMOV UR44, 0x400 ;  /* 0x00000400002c7882 */ /* 0x000fe20000000000 */
[----:B------:R-:W1:Y:S01]  /*4f80*/  LDCU.64 UR4, c[0x0][0x890] ;  /* 0x00011200ff0477ac */ /* 0x000e620008000a00 */
[----:B------:R-:W2:Y:S01]  /*4f90*/  LDC.64 R42, c[0x0][0x8b0] ;  /* 0x00022c00ff2a7b82 */ /* 0x000ea20000000a00 */
[----:B------:R-:W-:Y:S01]  /*4fa0*/  LOP3.LUT R4, R3, 0xc0, RZ, 0xc0, !PT ;  /* 0x000000c003047812 */ /* 0x000fe200078ec0ff */
[----:B------:R-:W-:Y:S01]  /*4fb0*/  IMAD.U32 R23, R55, 0x10000, RZ ;  /* 0x0001000037177824 */ /* 0x000fe200078e00ff */
[----:B------:R-:W-:Y:S01]  /*4fc0*/  ULEA UR44, UR54, UR44, 0x18 ;  /* 0x0000002c362c7291 */ /* 0x000fe2000f8ec0ff */
[----:B------:R-:W-:Y:S01]  /*4fd0*/  LOP3.LUT R2, R2, 0x600, RZ, 0xc0, !PT ;  /* 0x0000060002027812 */ /* 0x000fe200078ec0ff */
[----:B------:R-:W-:Y:S01]  /*4fe0*/  IMAD.MOV.U32 R54, RZ, RZ, 0x10 ;  /* 0x00000010ff367424 */ /* 0x000fe200078e00ff */
[----:B------:R-:W-:Y:S01]  /*4ff0*/  LOP3.LUT R44, R4, 0x18, R44, 0xf8, !PT ;  /* 0x00000018042c7812 */ /* 0x000fe200078ef82c */
[----:B------:R-:W-:Y:S01]  /*5000*/  IMAD.MOV.U32 R22, RZ, RZ, RZ ;  /* 0x000000ffff167224 */ /* 0x000fe200078e00ff */
[----:B------:R-:W3:Y:S01]  /*5010*/  LDC.64 R40, c[0x0][0x8a8] ;  /* 0x00022a00ff287b82 */ /* 0x000ee20000000a00 */
[----:B------:R-:W-:Y:S01]  /*5020*/  SHF.R.U32.HI R4, RZ, 0x1, R55 ;  /* 0x00000001ff047819 */ /* 0x000fe20000011637 */
[----:B------:R-:W-:Y:S01]  /*5030*/  IMAD.MOV.U32 R51, RZ, RZ, RZ ;  /* 0x000000ffff337224 */ /* 0x000fe200078e00ff */
[----:B------:R-:W-:Y:S01]  /*5040*/  LOP3.LUT R2, R2, 0x20, R3, 0xf8, !PT ;  /* 0x0000002002027812 */ /* 0x000fe200078ef803 */
[----:B------:R-:W4:Y:S01]  /*5050*/  LDCU UR63, c[0x0][0x370] ;  /* 0x00006e00ff3f77ac */ /* 0x000f220008000800 */
[----:B------:R-:W-:-:S02]  /*5060*/  LOP3.LUT R23, R23, 0x600000, RZ, 0xc0, !PT ;  /* 0x0060000017177812 */ /* 0x000fc400078ec0ff */
[----:B------:R-:W-:Y:S01]  /*5070*/  LOP3.LUT R44, R44, 0x8, R4, 0x78, !PT ;  /* 0x000000082c2c7812 */ /* 0x000fe200078e7804 */
[----:B------:R-:W4:Y:S01]  /*5080*/  LDS R0, [UR44+0x130] ;  /* 0x0001302cff007984 */ /* 0x000f220008000800 */
[----:B-1----:R-:W-:Y:S01]  /*5090*/  IMAD.U32 R57, RZ, RZ, UR4 ;  /* 0x00000004ff397e24 */ /* 0x002fe2000f8e00ff */
[----:B------:R-:W-:Y:S01]  /*50a0*/  UIADD3 UR4, UPT, UPT, UR44, 0x200, URZ ;  /* 0x000002002c047890 */ /* 0x000fe2000fffe0ff */
[----:B------:R-:W-:Y:S01]  /*50b0*/  LOP3.LUT R2, R2, 0x100, R3, 0xf8, !PT ;  /* 0x0000010002027812 */ /* 0x000fe200078ef803 */
[----:B------:R-:W-:Y:S01]  /*50c0*/  IMAD.U32 R56, RZ, RZ, UR5 ;  /* 0x00000005ff387e24 */ /* 0x000fe2000f8e00ff */
[----:B------:R-:W-:Y:S01]  /*50d0*/  LOP3.LUT R55, R55, 0x60, RZ, 0xc0, !PT ;  /* 0x0000006037377812 */ /* 0x000fe200078ec0ff */
[----:B------:R-:W1:Y:S01]  /*50e0*/  LDCU UR41, c[0x0][0xb0c] ;  /* 0x00016180ff2977ac */ /* 0x000e620008000800 */
[----:B------:R-:W-:Y:S01]  /*50f0*/  LOP3.LUT R44, R2, R44, RZ, 0xfc, !PT ;  /* 0x0000002c022c7212 */ /* 0x000fe200078efcff */
[----:B------:R-:W-:Y:S01]  /*5100*/  IMAD.U32 R59, RZ, RZ, UR4 ;  /* 0x00000004ff3b7e24 */ /* 0x000fe2000f8e00ff */
[----:B------:R-:W-:Y:S01]  /*5110*/  SEL R54, R54, 0xfffffff0, !P0 ;  /* 0xfffffff036367807 */ /* 0x000fe20004000000 */
[----:B------:R-:W1:Y:S01]  /*5120*/  LDCU UR39, c[0x0][0xb30] ;  /* 0x00016600ff2777ac */ /* 0x000e620008000800 */
[----:B------:R-:W1:Y:S01]  /*5130*/  LDCU.64 UR60, c[0x0][0x888] ;  /* 0x00011100ff3c77ac */ /* 0x000e620008000a00 */
[----:B------:R-:W1:Y:S01]  /*5140*/  LDCU.64 UR42, c[0x0][0xb28] ;  /* 0x00016500ff2a77ac */ /* 0x000e620008000a00 */
[----:B------:R-:W1:Y:S01]  /*5150*/  LDCU.128 UR56, c[0x0][0xb10] ;  /* 0x00016200ff3877ac */ /* 0x000e620008000c00 */
[----:B------:R-:W1:Y:S01]  /*5160*/  LDCU UR62, c[0x0][0x374] ;  /* 0x00006e80ff3e77ac */ /* 0x000e620008000800 */
[----:B------:R-:W-:Y:S01]  /*5170*/  UMOV UR55, 0x1 ;  /* 0x0000000100377882 */ /* 0x000fe20000000000 */
[----:B------:R-:W-:Y:S01]  /*5180*/  UMOV UR46, URZ ;  /* 0x000000ff002e7c82 */ /* 0x000fe20008000000 */
[----:B------:R-:W-:Y:S01]  /*5190*/  UMOV UR53, URZ ;  /* 0x000000ff00357c82 */ /* 0x000fe20008000000 */
[----:B------:R-:W-:Y:S01]  /*51a0*/  UMOV UR52, URZ ;  /* 0x000000ff00347c82 */ /* 0x000fe20008000000 */
[----:B-1234-:R-:W-:-:S07]  /*51b0*/  IMAD.IADD R23, R0, 0x1, R23 ;  /* 0x0000000100177824 */ /* 0x01efce00078e0217 */
.L_x_117:
[C---:B------:R-:W-:Y:S02]  /*51c0*/  LEA R0, R51.reuse, UR44, 0x3 ;  /* 0x0000002c33007c11 */ /* 0x040fe4000f8e18ff */
[----:B------:R-:W-:Y:S02]  /*51d0*/  SHF.L.U32 R2, R52, 0x1f, RZ ;  /* 0x0000001f34027819 */ /* 0x000fe400000006ff */
[----:B-1----:R-:W-:Y:S02]  /*51e0*/  LEA R4, R51, UR44, 0x4 ;  /* 0x0000002c33047c11 */ /* 0x002fe4000f8e20ff */
[----:B------:R-:W1:Y:S02]  /*51f0*/  SYNCS.PHASECHK.TRANS64.TRYWAIT P0, [R0+URZ+0x80], R2 ;  /* 0x00008002000075a7 */ /* 0x000e6400080011ff */
[----:B-1----:R-:W-:Y:S05]  /*5200*/  @!P0 BRA `(.L_x_87) ;  /* 0x0000002c00248947 */ /* 0x002fea0003800000 */
.L_x_159:
[----:B------:R-:W-:Y:S01]  /*5210*/  R2UR UR7, R58 ;  /* 0x000000003a0772ca */ /* 0x000fe200000e0000 */
[----:B------:R-:W2:Y:S01]  /*5220*/  LDS.128 R4, [R4+0x110] ;  /* 0x0001100004047984 */ /* 0x000ea20000000c00 */
[----:B-1----:R-:W-:Y:S01]  /*5230*/  VIADD R0, R0, 0x90 ;  /* 0x0000009000007836 */ /* 0x002fe20000000000 */
[----:B------:R-:W-:Y:S04]  /*5240*/  UISETP.GE.AND UP0, UPT, UR40, 0x1, UPT ;  /* 0x000000012800788c */ /* 0x000fe8000bf06270 */
[----:B------:R-:W-:Y:S01]  /*5250*/  PRMT R0, RZ, 0x654, R0 ;  /* 0x00000654ff007816 */ /* 0x000fe20000000000 */
[----:B------:R-:W-:Y:S01]  /*5260*/  @!PT LDS RZ, [RZ] ;  /* 0x00000000fffff984 */ /* 0x000fe20000000800 */
[----:B------:R-:W-:Y:S01]  /*5270*/  @!PT LDS RZ, [RZ] ;  /* 0x00000000fffff984 */ /* 0x000fe20000000800 */
[----:B------:R-:W-:Y:S01]  /*5280*/  @!PT LDS RZ, [RZ] ;  /* 0x00000000fffff984 */ /* 0x000fe20000000800 */
[----:B------:R-:W-:Y:S01]  /*5290*/  @!PT LDS RZ, [RZ] ;  /* 0x00000000fffff984 */ /* 0x000fe20000000800 */
[----:B------:R1:W-:Y:S06]  /*52a0*/  MEMBAR.ALL.CTA ;  /* 0x0000000000007992 */ /* 0x0003ec0000008000 */
[----:B-1----:R-:W1:Y:S02]  /*52b0*/  FENCE.VIEW.ASYNC.S ;  /* 0x00000000000073c6 */ /* 0x002e640000000000 */
[----:B-1----:R1:W-:Y:S01]  /*52c0*/  SYNCS.ARRIVE.TRANS64.RED.A1T0 RZ, [R0+URZ], RZ ;  /* 0x000000ff00ff79a7 */ /* 0x0023e200081004ff */
[----:B--2---:R-:W-:Y:S11]  /*52d0*/  LOP3.LUT P0, RZ, R6, 0x1, RZ, 0xc0, !PT ;  /* 0x0000000106ff7812 */ /* 0x004ff6000780c0ff */
[----:B------:R-:W-:Y:S02]  /*52e0*/  @!UPT UIADD3 URZ, UPT, UPT, URZ, URZ, URZ ;  /* 0x000000fffffff290 */ /* 0x000fe4000fffe0ff */
[----:B------:R-:W-:Y:S01]  /*52f0*/  VOTEU.ANY UP1, P0 ;  /* 0x0000000000ff7886 */ /* 0x000fe20000020100 */
[----:B------:R-:W-:Y:S01]  /*5300*/  PLOP3.LUT P0, PT, PT, PT, UP1, 0x80, 0x8 ;  /* 0x000000000008781c */ /* 0x000fe20003f0f018 */
[----:B------:R-:W-:Y:S06]  /*5310*/  UP2UR UR4, UPR, URZ, 0x2 ;  /* 0x00000002ff047883 */ /* 0x000fec0008000000 */
[----:B------:R-:W-:Y:S06]  /*5320*/  IMAD.U32 R60, RZ, RZ, UR4 ;  /* 0x00000004ff3c7e24 */ /* 0x000fec000f8e00ff */
[----:B------:R-:W-:Y:S02]  /*5330*/  @P0 SHF.R.U32.HI R2, RZ, 0x10, R5 ;  /* 0x00000010ff020819 */ /* 0x000fe40000011605 */
[----:B------:R-:W-:Y:S02]  /*5340*/  @P0 MOV R3, R4 ;  /* 0x0000000400030202 */ /* 0x000fe40000000f00 */
[----:B------:R-:W-:Y:S02]  /*5350*/  @P0 R2UR UR4, R2 ;  /* 0x00000000020402ca */ /* 0x000fe400000e0000 */
[----:B------:R-:W-:Y:S02]  /*5360*/  @P0 LOP3.LUT R4, R5, 0xffff, RZ, 0xc0, !PT ;  /* 0x0000ffff05040812 */ /* 0x000fe400078ec0ff */
[----:B------:R-:W-:Y:S02]  /*5370*/  @P0 R2UR UR6, R3 ;  /* 0x00000000030602ca */ /* 0x000fe400000e0000 */
[----:B------:R-:W-:Y:S07]  /*5380*/  @P0 R2UR UR5, R4 ;  /* 0x00000000040502ca */ /* 0x000fee00000e0000 */
[----:B------:R-:W-:Y:S02]  /*5390*/  @UP1 UMOV UR7, UR4 ;  /* 0x0000000400071c82 */ /* 0x000fe40008000000 */
[----:B------:R-:W-:Y:S02]  /*53a0*/  IMAD.U32 R58, RZ, RZ, UR7 ;  /* 0x00000007ff3a7e24 */ /* 0x000fe4000f8e00ff */
[----:B------:R-:W-:Y:S02]  /*53b0*/  @UP1 UMOV UR38, UR6 ;  /* 0x0000000600261c82 */ /* 0x000fe40008000000 */
[----:B------:R-:W-:Y:S01]  /*53c0*/  @UP1 UMOV UR37, UR5 ;  /* 0x0000000500251c82 */ /* 0x000fe20008000000 */
[----:B-1----:R-:W-:Y:S05]  /*53d0*/  BRA.U !UP0, `(.L_x_88) ;  /* 0x0000000108cc7547 */ /* 0x002fea000b800000 */
[----:B------:R-:W1:Y:S01]  /*53e0*/  LDCU UR12, c[0x0][0xb20] ;  /* 0x00016400ff0c77ac */ /* 0x000e620008000800 */
[----:B------:R-:W-:Y:S02]  /*53f0*/  UIMAD.WIDE.U32 UR4, UR62, UR59, URZ ;  /* 0x0000003b3e0472a5 */ /* 0x000fe4000f8e00ff */
[----:B------:R-:W-:Y:S02]  /*5400*/  UIMAD.WIDE.U32 UR6, UR63, UR56, URZ ;  /* 0x000000383f0672a5 */ /* 0x000fe4000f8e00ff */
[----:B------:R-:W-:Y:S02]  /*5410*/  UISETP.NE.AND UP0, UPT, UR58, 0x1, UPT ;  /* 0x000000013a00788c */ /* 0x000fe4000bf05270 */
[----:B------:R-:W-:Y:S02]  /*5420*/  UIMAD.WIDE.U32 UR8, UR37, UR59, URZ ;  /* 0x0000003b250872a5 */ /* 0x000fe4000f8e00ff */
[----:B------:R-:W-:Y:S02]  /*5430*/  UIMAD.WIDE.U32 UR10, UR38, UR56, URZ ;  /* 0x00000038260a72a5 */ /* 0x000fe4000f8e00ff */
[----:B------:R-:W-:Y:S02]  /*5440*/  UISETP.NE.AND UP1, UPT, UR41, 0x1, UPT ;  /* 0x000000012900788c */ /* 0x000fe4000bf25270 */
[----:B------:R-:W-:Y:S01]  /*5450*/  UISETP.NE.AND UP2, UPT, UR40, 0x1, UPT ;  /* 0x000000012800788c */ /* 0x000fe2000bf45270 */
[----:B------:R-:W-:Y:S02]  /*5460*/  UMOV UR4, UR5 ;  /* 0x0000000500047c82 */ /* 0x000fe40008000000 */
[----:B-1----:R-:W-:Y:S03]  /*5470*/  USHF.R.U32.HI UR5, URZ, UR12, UR4 ;  /* 0x0000000cff057299 */ /* 0x002fe60008011604 */
[----:B------:R-:W-:Y:S02]  /*5480*/  UMOV UR4, UR7 ;  /* 0x0000000700047c82 */ /* 0x000fe40008000000 */
[----:B------:R-:W-:Y:S02]  /*5490*/  USHF.R.U32.HI UR7, URZ, UR57, UR4 ;  /* 0x00000039ff077299 */ /* 0x000fe40008011604 */
[----:B------:R-:W-:Y:S02]  /*54a0*/  USEL UR4, UR62, UR5, !UP0 ;  /* 0x000000053e047287 */ /* 0x000fe4000c000000 */
[----:B------:R-:W-:Y:S01]  /*54b0*/  USEL UR7, UR63, UR7, !UP1 ;  /* 0x000000073f077287 */ /* 0x000fe2000c800000 */
[----:B------:R-:W-:Y:S01]  /*54c0*/  UMOV UR5, UR9 ;  /* 0x0000000900057c82 */ /* 0x000fe20008000000 */
[----:B------:R-:W-:Y:S02]  /*54d0*/  UIMAD.WIDE.U32 UR8, UR4, UR42, URZ ;  /* 0x0000002a040872a5 */ /* 0x000fe4000f8e00ff */
[----:B------:R-:W-:Y:S03]  /*54e0*/  USHF.R.U32.HI UR6, URZ, UR12, UR5 ;  /* 0x0000000cff067299 */ /* 0x000fe60008011605 */
[----:B------:R-:W-:Y:S01]  /*54f0*/  UMOV UR5, UR11 ;  /* 0x0000000b00057c82 */ /* 0x000fe20008000000 */
[----:B------:R-:W-:Y:S02]  /*5500*/  UIMAD.WIDE.U32 UR10, UR7, UR42, URZ ;  /* 0x0000002a070a72a5 */ /* 0x000fe4000f8e00ff */
[----:B------:R-:W-:Y:S02]  /*5510*/  USHF.R.U32.HI UR12, URZ, UR57, UR5 ;  /* 0x00000039ff0c7299 */ /* 0x000fe40008011605 */
[----:B------:R-:W-:Y:S01]  /*5520*/  USEL UR6, UR37, UR6, !UP0 ;  /* 0x0000000625067287 */ /* 0x000fe2000c000000 */
[----:B------:R-:W-:Y:S02]  /*5530*/  UMOV UR5, UR9 ;  /* 0x0000000900057c82 */ /* 0x000fe40008000000 */
[----:B------:R-:W-:Y:S01]  /*5540*/  UMOV UR10, UR11 ;  /* 0x0000000b000a7c82 */ /* 0x000fe20008000000 */
[----:B------:R-:W-:Y:S02]  /*5550*/  @UP2 USHF.R.U32.HI UR4, URZ, UR43, UR5 ;  /* 0x0000002bff042299 */ /* 0x000fe40008011605 */
[----:B------:R-:W-:Y:S02]  /*5560*/  @UP2 USHF.R.U32.HI UR7, URZ, UR43, UR10 ;  /* 0x0000002bff072299 */ /* 0x000fe4000801160a */
[----:B------:R-:W-:Y:S02]  /*5570*/  UIMAD UR4, UR40, UR4, URZ ;  /* 0x00000004280472a4 */ /* 0x000fe4000f8e02ff */
[----:B------:R-:W-:Y:S02]  /*5580*/  UIMAD.WIDE.U32 UR10, UR6, UR42, URZ ;  /* 0x0000002a060a72a5 */ /* 0x000fe4000f8e00ff */
[----:B------:R-:W-:Y:S02]  /*5590*/  USEL UR5, UR38, UR12, !UP1 ;  /* 0x0000000c26057287 */ /* 0x000fe4000c800000 */
[----:B------:R-:W-:Y:S02]  /*55a0*/  UIMAD UR8, UR40, UR7, URZ ;  /* 0x00000007280872a4 */ /* 0x000fe4000f8e02ff */
[----:B------:R-:W-:Y:S03]  /*55b0*/  UISETP.GE.AND UP0, UPT, UR6, UR4, UPT ;  /* 0x000000040600728c */ /* 0x000fe6000bf06270 */
[----:B------:R-:W-:Y:S01]  /*55c0*/  UMOV UR4, UR11 ;  /* 0x0000000b00047c82 */ /* 0x000fe20008000000 */
[----:B------:R-:W-:Y:S02]  /*55d0*/  UISETP.GE.OR UP0, UPT, UR5, UR8, UP0 ;  /* 0x000000080500728c */ /* 0x000fe40008706670 */
[----:B------:R-:W-:Y:S02]  /*55e0*/  USHF.R.U32.HI UR4, URZ, UR43, UR4 ;  /* 0x0000002bff047299 */ /* 0x000fe40008011604 */
[----:B------:R-:W-:Y:S02]  /*55f0*/  UIMAD.WIDE.U32 UR8, UR5, UR42, URZ ;  /* 0x0000002a050872a5 */ /* 0x000fe4000f8e00ff */
[----:B------:R-:W-:Y:S02]  /*5600*/  USEL UR11, UR6, UR4, !UP2 ;  /* 0x00000004060b7287 */ /* 0x000fe4000d000000 */
[----:B------:R-:W-:Y:S02]  /*5610*/  UIADD3 UR8, UPT, UPT, -UR5, URZ, URZ ;  /* 0x000000ff05087290 */ /* 0x000fe4000fffe1ff */
[----:B------:R-:W-:Y:S01]  /*5620*/  UIADD3 UR10, UPT, UPT, -UR11, URZ, URZ ;  /* 0x000000ff0b0a7290 */ /* 0x000fe2000fffe1ff */
[----:B------:R-:W-:Y:S01]  /*5630*/  @!UP0 UMOV UR4, UR9 ;  /* 0x0000000900048c82 */ /* 0x000fe20008000000 */
[----:B------:R-:W-:Y:S02]  /*5640*/  UIADD3 UR9, UPT, UPT, -UR6, URZ, URZ ;  /* 0x000000ff06097290 */ /* 0x000fe4000fffe1ff */
[----:B------:R-:W-:Y:S02]  /*5650*/  @!UP0 USHF.R.U32.HI UR4, URZ, UR43, UR4 ;  /* 0x0000002bff048299 */ /* 0x000fe40008011604 */
[----:B------:R-:W-:Y:S02]  /*5660*/  UIMAD UR10, UR40, UR10, UR6 ;  /* 0x0000000a280a72a4 */ /* 0x000fe4000f8e0206 */
[----:B------:R-:W-:Y:S04]  /*5670*/  @!UP0 USEL UR4, UR5, UR4, !UP2 ;  /* 0x0000000405048287 */ /* 0x000fe8000d000000 */
[----:B------:R-:W-:Y:S02]  /*5680*/  @!UP0 UIMAD UR10, UR7, UR10, UR4 ;  /* 0x0000000a070a82a4 */ /* 0x000fe4000f8e0204 */
[----:B------:R-:W-:Y:S02]  /*5690*/  @!UP0 UIADD3 UR11, UPT, UPT, UR11, -UR4, URZ ;  /* 0x800000040b0b8290 */ /* 0x000fe4000fffe0ff */
[----:B------:R-:W-:Y:S02]  /*56a0*/  UIMAD UR7, UR41, UR8, UR38 ;  /* 0x00000008290772a4 */ /* 0x000fe4000f8e0226 */
[----:B------:R-:W-:Y:S02]  /*56b0*/  @!UP0 UIMAD UR6, UR11, UR40, UR5 ;  /* 0x000000280b0682a4 */ /* 0x000fe4000f8e0205 */
[----:B------:R-:W-:Y:S01]  /*56c0*/  UIMAD UR4, UR58, UR9, UR37 ;  /* 0x000000093a0472a4 */ /* 0x000fe2000f8e0225 */
[----:B------:R-:W-:Y:S02]  /*56d0*/  @!UP0 UMOV UR5, UR10 ;  /* 0x0000000a00058c82 */ /* 0x000fe40008000000 */
[----:B------:R-:W-:Y:S02]  /*56e0*/  UIMAD UR38, UR5, UR41, UR7 ;  /* 0x00000029052672a4 */ /* 0x000fe4000f8e0207 */
[----:B------:R-:W-:Y:S11]  /*56f0*/  UIMAD UR37, UR6, UR58, UR4 ;  /* 0x0000003a062572a4 */ /* 0x000ff6000f8e0204 */
[----:B------:R-:W-:Y:S01]  /*5700*/  @!UPT UIADD3 URZ, UPT, UPT, URZ, URZ, URZ ;  /* 0x000000fffffff290 */ /* 0x000fe2000fffe0ff */
.L_x_88:
[----:B------:R-:W-:Y:S01]  /*5710*/  UISETP.NE.AND UP0, UPT, UR39, 0x1, UPT ;  /* 0x000000012700788c */ /* 0x000fe2000bf05270 */
[----:B------:R-:W-:Y:S01]  /*5720*/  R2UR UR11, R59 ;  /* 0x000000003b0b72ca */ /* 0x000fe200000e0000 */
[----:B------:R-:W-:Y:S01]  /*5730*/  USHF.L.U32 UR50, UR29, 0x6, URZ ;  /* 0x000000061d327899 */ /* 0x000fe200080006ff */
[----:B------:R-:W-:Y:S01]  /*5740*/  IADD3 R51, PT, PT, R51, 0x1, RZ ;  /* 0x0000000133337810 */ /* 0x000fe20007ffe0ff */
[----:B------:R-:W-:Y:S07]  /*5750*/  USHF.L.U32 UR49, UR32, 0x6, URZ ;  /* 0x0000000620317899 */ /* 0x000fee00080006ff */
[----:B------:R-:W1:Y:S01]  /*5760*/  @!UP0 LDCU.128 UR12, c[0x0][0xb10] ;  /* 0x00016200ff0c87ac */ /* 0x000e620008000c00 */
[----:B------:R-:W2:Y:S01]  /*5770*/  @!UP0 LDCU UR5, c[0x0][0xb0c] ;  /* 0x00016180ff0587ac */ /* 0x000ea20008000800 */
[----:B------:R-:W3:Y:S01]  /*5780*/  @!UP0 LDCU UR10, c[0x0][0xb20] ;  /* 0x00016400ff0a87ac */ /* 0x000ee20008000800 */
[----:B-1----:R-:W-:Y:S02]  /*5790*/  UIMAD.WIDE.U32 UR8, UR38, UR12, URZ ;  /* 0x0000000c260872a5 */ /* 0x002fe4000f8e00ff */
[----:B------:R-:W-:Y:S02]  /*57a0*/  UIMAD.WIDE.U32 UR6, UR37, UR15, URZ ;  /* 0x0000000f250672a5 */ /* 0x000fe4000f8e00ff */
[----:B------:R-:W-:Y:S03]  /*57b0*/  @!UP0 UISETP.NE.AND UP1, UPT, UR14, 0x1, UPT ;  /* 0x000000010e00888c */ /* 0x000fe6000bf25270 */
[----:B------:R-:W-:Y:S01]  /*57c0*/  @!UP0 UMOV UR4, UR9 ;  /* 0x0000000900048c82 */ /* 0x000fe20008000000 */
[----:B--2---:R-:W-:Y:S02]  /*57d0*/  @!UP0 UISETP.NE.AND UP2, UPT, UR5, 0x1, UPT ;  /* 0x000000010500888c */ /* 0x004fe4000bf45270 */
[----:B------:R-:W-:Y:S01]  /*57e0*/  @!UP0 USHF.R.U32.HI UR4, URZ, UR13, UR4 ;  /* 0x0000000dff048299 */ /* 0x000fe20008011604 */
[----:B------:R-:W-:Y:S02]  /*57f0*/  @!UP0 UMOV UR6, UR7 ;  /* 0x0000000700068c82 */ /* 0x000fe40008000000 */
[----:B---3--:R-:W-:Y:S02]  /*5800*/  @!UP0 USHF.R.U32.HI UR6, URZ, UR10, UR6 ;  /* 0x0000000aff068299 */ /* 0x008fe40008011606 */
[----:B------:R-:W-:Y:S02]  /*5810*/  @!UP0 USEL UR7, UR38, UR4, !UP2 ;  /* 0x0000000426078287 */ /* 0x000fe4000d000000 */
[----:B------:R-:W-:Y:S04]  /*5820*/  @!UP0 USEL UR6, UR37, UR6, !UP1 ;  /* 0x0000000625068287 */ /* 0x000fe8000c800000 */
[----:B------:R-:W-:Y:S02]  /*5830*/  @!UP0 UIADD3 UR4, UPT, UPT, -UR7, UR6, URZ ;  /* 0x0000000607048290 */ /* 0x000fe4000fffe1ff */
[----:B------:R-:W-:Y:S02]  /*5840*/  @!UP0 UIADD3 UR6, UPT, UPT, UR7, -UR6, URZ ;  /* 0x8000000607068290 */ /* 0x000fe4000fffe0ff */
[----:B------:R-:W-:Y:S02]  /*5850*/  @!UP0 UIMAD UR38, UR4, UR5, UR38 ;  /* 0x00000005042682a4 */ /* 0x000fe4000f8e0226 */
[----:B------:R-:W-:Y:S02]  /*5860*/  @!UP0 UIMAD UR37, UR6, UR14, UR37 ;  /* 0x0000000e062582a4 */ /* 0x000fe4000f8e0225 */
[----:B------:R-:W-:Y:S09]  /*5870*/  ULOP3.LUT UP0, URZ, UR11, 0x1b0, URZ, 0xc0, !UPT ;  /* 0x000001b00bff7892 */ /* 0x000ff2000f80c0ff */
[----:B------:R-:W-:Y:S05]  /*5880*/  BRA.U !UP0, `(.L_x_89) ;  /* 0x00000001087c7547 */ /* 0x000fea000b800000 */
[----:B------:R-:W1:Y:S01]  /*5890*/  LDCU.64 UR8, c[0x4][0x80] ;  /* 0x01001000ff0877ac */ /* 0x000e620008000a00 */
[----:B------:R-:W-:Y:S01]  /*58a0*/  MOV R2, 0x0 ;  /* 0x0000000000027802 */ /* 0x000fe20000000f00 */
[----:B------:R-:W-:Y:S02]  /*58b0*/  HFMA2 R12, -RZ, RZ, 0, 5.9604644775390625e-08 ;  /* 0x00000001ff0c7431 */ /* 0x000fe400000001ff */
[----:B------:R-:W-:Y:S01]  /*58c0*/  IMAD.MOV.U32 R8, RZ, RZ, 0x70 ;  /* 0x00000070ff087424 */ /* 0x000fe200078e00ff */
[----:B------:R2:W3:Y:S01]  /*58d0*/  LDC.64 R14, c[0x4][R2] ;  /* 0x01000000020e7b82 */ /* 0x0004e20000000a00 */
[----:B------:R-:W4:Y:S01]  /*58e0*/  LDCU.64 UR6, c[0x4][0x88] ;  /* 0x01001100ff0677ac */ /* 0x000f220008000a00 */
[----:B------:R-:W-:Y:S01]  /*58f0*/  IMAD.MOV.U32 R13, RZ, RZ, RZ ;  /* 0x000000ffff0d7224 */ /* 0x000fe200078e00ff */
[----:B------:R-:W2:Y:S01]  /*5900*/  LDCU.64 UR4, c[0x4][0x8] ;  /* 0x01000100ff0477ac */ /* 0x000ea20008000a00 */
[----:B-1----:R-:W-:Y:S01]  /*5910*/  MOV R5, UR9 ;  /* 0x0000000900057c02 */ /* 0x002fe20008000f00 */
[----:B------:R-:W-:Y:S01]  /*5920*/  IMAD.U32 R4, RZ, RZ, UR8 ;  /* 0x00000008ff047e24 */ /* 0x000fe2000f8e00ff */
[----:B----4-:R-:W-:Y:S01]  /*5930*/  MOV R7, UR7 ;  /* 0x0000000700077c02 */ /* 0x010fe20008000f00 */
[----:B------:R-:W-:Y:S01]  /*5940*/  IMAD.U32 R6, RZ, RZ, UR6 ;  /* 0x00000006ff067e24 */ /* 0x000fe2000f8e00ff */
[----:B--2---:R-:W-:Y:S01]  /*5950*/  MOV R11, UR5 ;  /* 0x00000005000b7c02 */ /* 0x004fe20008000f00 */
[----:B------:R-:W-:Y:S02]  /*5960*/  IMAD.U32 R10, RZ, RZ, UR4 ;  /* 0x00000004ff0a7e24 */ /* 0x000fe4000f8e00ff */
[----:B------:R-:W-:Y:S07]  /*5970*/  LEPC R20, `(.L_x_90) ;  /* 0x000000001014794e */ /* 0x000fee0000000000 */
[----:B---3-5:R-:W-:Y:S05]  /*5980*/  CALL.ABS.NOINC R14 ;  /* 0x000000000e007343 */ /* 0x028fea0003c00000 */
.L_x_90:
[----:B------:R-:W1:Y:S01]  /*5990*/  LDCU.64 UR8, c[0x4][0x80] ;  /* 0x01001000ff0877ac */ /* 0x000e620008000a00 */
[----:B------:R-:W2:Y:S01]  /*59a0*/  LDC.64 R2, c[0x4][R2] ;  /* 0x0100000002027b82 */ /* 0x000ea20000000a00 */
[----:B------:R-:W-:Y:S02]  /*59b0*/  HFMA2 R12, -RZ, RZ, 0, 5.9604644775390625e-08 ;  /* 0x00000001ff0c7431 */ /* 0x000fe400000001ff */
[----:B------:R-:W-:Y:S02]  /*59c0*/  IMAD.MOV.U32 R8, RZ, RZ, 0x70 ;  /* 0x00000070ff087424 */ /* 0x000fe400078e00ff */
[----:B------:R-:W-:Y:S01]  /*59d0*/  IMAD.MOV.U32 R13, RZ, RZ, RZ ;  /* 0x000000ffff0d7224 */ /* 0x000fe200078e00ff */
[----:B------:R-:W3:Y:S01]  /*59e0*/  LDCU.64 UR6, c[0x4][0x88] ;  /* 0x01001100ff0677ac */ /* 0x000ee20008000a00 */
[----:B------:R-:W4:Y:S01]  /*59f0*/  LDCU.64 UR4, c[0x4][0x8] ;  /* 0x01000100ff0477ac */ /* 0x000f220008000a00 */
[----:B-1----:R-:W-:Y:S02]  /*5a00*/  MOV R4, UR8 ;  /* 0x0000000800047c02 */ /* 0x002fe40008000f00 */
[----:B------:R-:W-:Y:S02]  /*5a10*/  MOV R5, UR9 ;  /* 0x0000000900057c02 */ /* 0x000fe40008000f00 */
[----:B---3--:R-:W-:Y:S01]  /*5a20*/  MOV R7, UR7 ;  /* 0x0000000700077c02 */ /* 0x008fe20008000f00 */
[----:B------:R-:W-:Y:S01]  /*5a30*/  IMAD.U32 R6, RZ, RZ, UR6 ;  /* 0x00000006ff067e24 */ /* 0x000fe2000f8e00ff */
[----:B----4-:R-:W-:Y:S01]  /*5a40*/  MOV R11, UR5 ;  /* 0x00000005000b7c02 */ /* 0x010fe20008000f00 */
[----:B------:R-:W-:Y:S02]  /*5a50*/  IMAD.U32 R10, RZ, RZ, UR4 ;  /* 0x00000004ff0a7e24 */ /* 0x000fe4000f8e00ff */
[----:B------:R-:W-:Y:S07]  /*5a60*/  LEPC R20, `(.L_x_89) ;  /* 0x000000001014794e */ /* 0x000fee0000000000 */
[----:B--2---:R-:W-:Y:S05]  /*5a70*/  CALL.ABS.NOINC R2 ;  /* 0x0000000002007343 */ /* 0x004fea0003c00000 */
.L_x_89:
[----:B------:R-:W-:Y:S02]  /*5a80*/  R2UR UR6, R49 ;  /* 0x00000000310672ca */ /* 0x000fe400000e0000 */
[----:B------:R-:W-:Y:S02]  /*5a90*/  R2UR UR5, R57 ;  /* 0x00000000390572ca */ /* 0x000fe400000e0000 */
[----:B------:R-:W-:Y:S02]  /*5aa0*/  R2UR UR4, R56 ;  /* 0x00000000380472ca */ /* 0x000fe400000e0000 */
[----:B------:R-:W-:Y:S02]  /*5ab0*/  ISETP.NE.U32.AND P4, PT, R42, RZ, PT ;  /* 0x000000ff2a00720c */ /* 0x000fe40003f85070 */
[----:B------:R-:W-:Y:S02]  /*5ac0*/  ISETP.NE.U32.AND P2, PT, RZ, UR60, PT ;  /* 0x0000003cff007c0c */ /* 0x000fe4000bf45070 */
[----:B------:R-:W-:Y:S02]  /*5ad0*/  ISETP.NE.AND.EX P4, PT, R43, RZ, PT, P4 ;  /* 0x000000ff2b00720c */ /* 0x000fe40003f85340 */
[----:B------:R-:W-:Y:S01]  /*5ae0*/  ISETP.NE.AND.EX P2, PT, RZ, UR61, PT, P2 ;  /* 0x0000003dff007c0c */ /* 0x000fe2000bf45320 */
[----:B------:R-:W-:Y:S02]  /*5af0*/  UISETP.NE.AND UP2, UPT, UR6, URZ, UPT ;  /* 0x000000ff0600728c */ /* 0x000fe4000bf45270 */
[----:B------:R-:W-:Y:S04]  /*5b00*/  UISETP.NE.U32.AND UP0, UPT, UR5, URZ, UPT ;  /* 0x000000ff0500728c */ /* 0x000fe8000bf05070 */
[----:B------:R-:W-:Y:S01]  /*5b10*/  UISETP.NE.AND.EX UP1, UPT, UR4, URZ, UPT, UP0 ;  /* 0x000000ff0400728c */ /* 0x000fe2000bf25300 */
[----:B------:R-:W-:Y:S01]  /*5b20*/  PLOP3.LUT P1, PT, PT, PT, UP2, 0x80, 0x8 ;  /* 0x000000000008781c */ /* 0x000fe20003f2f028 */
[----:B------:R-:W-:Y:S03]  /*5b30*/  UPLOP3.LUT UP0, UPT, UPT, UPT, UPT, 0x40, 0x4 ;  /* 0x000000000004789c */ /* 0x000fe60003f0e870 */
[----:B------:R-:W-:Y:S06]  /*5b40*/  @UP2 UPLOP3.LUT UP0, UPT, UPT, UPT, UP1, 0x80, 0x8 ;  /* 0x000000000008289c */ /* 0x000fec0003f0f010 */
[----:B------:R-:W-:Y:S01]  /*5b50*/  PLOP3.LUT P0, PT, PT, PT, UP0, 0x80, 0x8 ;  /* 0x000000000008781c */ /* 0x000fe20003f0f008 */
[----:B------:R-:W-:Y:S01]  /*5b60*/  @!UPT UIADD3 URZ, UPT, UPT, URZ, URZ, URZ ;  /* 0x000000fffffff290 */ /* 0x000fe2000fffe0ff */
[----:B------:R-:W-:Y:S11]  /*5b70*/  BRA.U !UP1, `(.L_x_91) ;  /* 0x0000000109407547 */ /* 0x000ff6000b800000 */
[----:B------:R-:W-:Y:S01]  /*5b80*/  UISETP.NE.U32.AND UP0, UPT, UR60, URZ, UPT ;  /* 0x000000ff3c00728c */ /* 0x000fe2000bf05070 */
[----:B------:R-:W-:Y:S01]  /*5b90*/  R2UR UR6, R57 ;  /* 0x00000000390672ca */ /* 0x000fe200000e0000 */
[----:B------:R-:W1:Y:S01]  /*5ba0*/  LDCU.64 UR8, c[0x0][0x358] ;  /* 0x00006b00ff0877ac */ /* 0x000e620008000a00 */
[----:B------:R-:W-:Y:S02]  /*5bb0*/  HFMA2 R45, -RZ, RZ, 0, 5.9604644775390625e-08 ;  /* 0x00000001ff2d7431 */ /* 0x000fe400000001ff */
[----:B------:R-:W-:Y:S01]  /*5bc0*/  IMAD.MOV.U32 R0, RZ, RZ, 0x1 ;  /* 0x00000001ff007424 */ /* 0x000fe200078e00ff */
[----:B------:R-:W-:Y:S06]  /*5bd0*/  UISETP.NE.AND.EX UP0, UPT, UR61, URZ, UPT, UP0 ;  /* 0x000000ff3d00728c */ /* 0x000fec000bf05300 */
[----:B------:R-:W-:Y:S05]  /*5be0*/  PLOP3.LUT P3, PT, PT, PT, UP0, 0x80, 0x8 ;  /* 0x000000000008781c */ /* 0x000fea0003f6f008 */
[----:B------:R-:W2:Y:S01]  /*5bf0*/  @UP0 LDCU.64 UR4, c[0x0][0x888] ;  /* 0x00011100ff0407ac */ /* 0x000ea20008000a00 */
[----:B------:R-:W-:Y:S07]  /*5c00*/  @UP0 UIMAD UR6, UR36, UR6, URZ ;  /* 0x00000006240602a4 */ /* 0x000fee000f8e02ff */
[----:B------:R-:W-:Y:S01]  /*5c10*/  @!P3 PRMT R45, R0, 0x7610, R45 ;  /* 0x00007610002db816 */ /* 0x000fe2000000002d */
[----:B--2---:R-:W-:Y:S06]  /*5c20*/  @UP0 UIMAD.WIDE UR4, UR6, 0x4, UR4 ;  /* 0x00000004060408a5 */ /* 0x004fec000f8e0204 */
[----:B-----5:R-:W-:Y:S02]  /*5c30*/  IMAD.U32 R26, RZ, RZ, UR4 ;  /* 0x00000004ff1a7e24 */ /* 0x020fe4000f8e00ff */
[----:B------:R-:W-:Y:S03]  /*5c40*/  IMAD.U32 R27, RZ, RZ, UR5 ;  /* 0x00000005ff1b7e24 */ /* 0x000fe6000f8e00ff */
[----:B------:R-:W2:Y:S02]  /*5c50*/  @!UP0 LDCU UR4, c[0x0][0x880] ;  /* 0x00011000ff0487ac */ /* 0x000ea40008000800 */
[----:B-1----:R1:W5:Y:S02]  /*5c60*/  @P3 LDG.E R26, desc[UR8][R26.64] ;  /* 0x000000081a1a3981 */ /* 0x002364000c1e1900 */
[----:B-12---:R-:W-:Y:S02]  /*5c70*/  @!P3 MOV R26, UR4 ;  /* 0x00000004001abc02 */ /* 0x006fe40008000f00 */
.L_x_91:
[----:B------:R-:W-:Y:S05]  /*5c80*/  @!P4 BRA `(.L_x_92) ;  /* 0x000000000024c947 */ /* 0x000fea0003800000 */
[----:B------:R-:W-:Y:S01]  /*5c90*/  ISETP.NE.U32.AND P3, PT, R40, RZ, PT ;  /* 0x000000ff2800720c */ /* 0x000fe20003f65070 */
[----:B------:R-:W1:Y:S03]  /*5ca0*/  LDCU.64 UR4, c[0x0][0x358] ;  /* 0x00006b00ff0477ac */ /* 0x000e660008000a00 */
[----:B------:R-:W-:Y:S11]  /*5cb0*/  ISETP.NE.AND.EX P3, PT, R41, RZ, PT, P3 ;  /* 0x000000ff2900720c */ /* 0x000ff60003f65330 */
[----:B------:R-:W-:Y:S02]  /*5cc0*/  @!UPT UIADD3 URZ, UPT, UPT, URZ, URZ, URZ ;  /* 0x000000fffffff290 */ /* 0x000fe4000fffe0ff */
[----:B------:R-:W2:Y:S01]  /*5cd0*/  @P3 LDC.64 R2, c[0x0][0x8a8] ;  /* 0x00022a00ff023b82 */ /* 0x000ea20000000a00 */
[----:B------:R-:W-:Y:S04]  /*5ce0*/  @P3 IMAD R0, R42, UR36, RZ ;  /* 0x000000242a003c24 */ /* 0x000fe8000f8e02ff */
[----:B--2---:R-:W-:Y:S05]  /*5cf0*/  @P3 IMAD.WIDE R2, R0, 0x4, R2 ;  /* 0x0000000400023825 */ /* 0x004fea00078e0202 */
[----:B-1---5:R1:W5:Y:S02]  /*5d00*/  @P3 LDG.E R24, desc[UR4][R2.64] ;  /* 0x0000000402183981 */ /* 0x022364000c1e1900 */
[----:B-1----:R-:W2:Y:S02]  /*5d10*/  @!P3 LDC R24, c[0x0][0x8a0] ;  /* 0x00022800ff18bb82 */ /* 0x002ea40000000800 */
.L_x_92:
[----:B-----5:R-:W-:Y:S01]  /*5d20*/  FSETP.NEU.AND P3, PT, R26, RZ, PT ;  /* 0x000000ff1a00720b */ /* 0x020fe20003f6d000 */
[----:B------:R-:W-:Y:S01]  /*5d30*/  IMAD.U32 R2, RZ, RZ, UR46 ;  /* 0x0000002eff027e24 */ /* 0x000fe2000f8e00ff */
[----:B------:R-:W-:Y:S01]  /*5d40*/  SEL R5, RZ, 0xffffffff, P2 ;  /* 0xffffffffff057807 */ /* 0x000fe20001000000 */
[----:B------:R-:W-:Y:S01]  /*5d50*/  ULOP3.LUT UR4, UR55, 0x1, URZ, 0x3c, !UPT ;  /* 0x0000000137047892 */ /* 0x000fe2000f8e3cff */
[----:B------:R-:W-:Y:S01]  /*5d60*/  @P1 LOP3.LUT P2, RZ, R45, 0xff, RZ, 0xc0, !PT ;  /* 0x000000ff2dff1812 */ /* 0x000fe2000784c0ff */
[----:B------:R-:W-:Y:S01]  /*5d70*/  BSSY B1, `(.L_x_93) ;  /* 0x000003d000017945 */ /* 0x000fe20003800000 */
[----:B------:R-:W-:Y:S01]  /*5d80*/  @P1 SEL R0, RZ, 0xffffffff, P3 ;  /* 0xffffffffff001807 */ /* 0x000fe20001800000 */
[----:B------:R-:W-:Y:S01]  /*5d90*/  IMAD.MOV.U32 R65, RZ, RZ, 0x1 ;  /* 0x00000001ff417424 */ /* 0x000fe200078e00ff */
[----:B------:R-:W-:Y:S01]  /*5da0*/  LEA R2, R2, UR44, 0x3 ;  /* 0x0000002c02027c11 */ /* 0x000fe2000f8e18ff */
[----:B------:R-:W-:Y:S01]  /*5db0*/  IMAD.U32 R63, RZ, RZ, UR4 ;  /* 0x00000004ff3f7e24 */ /* 0x000fe2000f8e00ff */
[----:B------:R-:W-:Y:S01]  /*5dc0*/  @P0 SEL R0, R5, R0, !P2 ;  /* 0x0000000005000207 */ /* 0x000fe20005000000 */
[----:B------:R-:W-:Y:S01]  /*5dd0*/  IMAD.U32 R64, RZ, RZ, UR46 ;  /* 0x0000002eff407e24 */ /* 0x000fe2000f8e00ff */
[----:B------:R-:W-:Y:S02]  /*5de0*/  LEA R27, R22, UR44, 0x3 ;  /* 0x0000002c161b7c11 */ /* 0x000fe4000f8e18ff */
[----:B------:R-:W-:Y:S02]  /*5df0*/  CS2R R38, SRZ ;  /* 0x0000000000267805 */ /* 0x000fe4000001ff00 */
[----:B------:R-:W-:Y:S02]  /*5e00*/  @P1 LOP3.LUT R0, R0, 0x1, RZ, 0xc0, !PT ;  /* 0x0000000100001812 */ /* 0x000fe400078ec0ff */
[----:B------:R-:W-:Y:S02]  /*5e10*/  CS2R R36, SRZ ;  /* 0x0000000000247805 */ /* 0x000fe4000001ff00 */
[----:B------:R-:W-:Y:S02]  /*5e20*/  SHF.L.U32 R3, R53, 0x1f, RZ ;  /* 0x0000001f35037819 */ /* 0x000fe400000006ff */
[----:B------:R-:W-:Y:S02]  /*5e30*/  CS2R R30, SRZ ;  /* 0x00000000001e7805 */ /* 0x000fe4000001ff00 */
[----:B------:R-:W-:Y:S02]  /*5e40*/  ISETP.NE.U32.OR P5, PT, R0, 0x1, !P1 ;  /* 0x000000010000780c */ /* 0x000fe40004fa5470 */
[----:B------:R-:W-:Y:S02]  /*5e50*/  CS2R R28, SRZ ;  /* 0x00000000001c7805 */ /* 0x000fe4000001ff00 */
[----:B------:R-:W-:Y:S02]  /*5e60*/  PLOP3.LUT P2, PT, PT, PT, UP1, 0x80, 0x8 ;  /* 0x000000000008781c */ /* 0x000fe40003f4f018 */
[----:B------:R-:W-:Y:S02]  /*5e70*/  LEA.HI R25, R22, R22, RZ, 0x1 ;  /* 0x0000001616197211 */ /* 0x000fe400078f08ff */
[----:B------:R-:W-:Y:S02]  /*5e80*/  LOP3.LUT P4, R50, R45, 0xff, RZ, 0xc0, !PT ;  /* 0x000000ff2d327812 */ /* 0x000fe4000788c0ff */
[----:B------:R-:W-:Y:S02]  /*5e90*/  SEL R4, RZ, 0xffffffff, P3 ;  /* 0xffffffffff047807 */ /* 0x000fe40001800000 */
[----:B------:R-:W-:Y:S02]  /*5ea0*/  P2R R61, PR, RZ, 0x20 ;  /* 0x00000020ff3d7803 */ /* 0x000fe40000000000 */
[----:B------:R-:W-:Y:S03]  /*5eb0*/  @P5 SHF.L.U32 R0, R63, 0x1f, RZ ;  /* 0x0000001f3f005819 */ /* 0x000fe600000006ff */
[----:B------:R-:W-:Y:S01]  /*5ec0*/  @P2 SEL R4, R5, R4, !P4 ;  /* 0x0000000405042207 */ /* 0x000fe20006000000 */
[----:B------:R1:W3:Y:S03]  /*5ed0*/  @P5 SYNCS.PHASECHK.TRANS64.TRYWAIT P1, [R2+URZ+0x40], R0 ;  /* 0x00004000020055a7 */ /* 0x0002e600080211ff */
[----:B------:R-:W-:Y:S04]  /*5ee0*/  LOP3.LUT R4, R4, 0x1, RZ, 0xc0, !PT ;  /* 0x0000000104047812 */ /* 0x000fe800078ec0ff */
[----:B------:R-:W-:Y:S04]  /*5ef0*/  ISETP.NE.U32.AND P2, PT, R4, 0x1, PT ;  /* 0x000000010400780c */ /* 0x000fe80003f45070 */
[----:B------:R-:W-:Y:S01]  /*5f00*/  P2R R66, PR, RZ, 0x4 ;  /* 0x00000004ff427803 */ /* 0x000fe20000000000 */
[----:B------:R4:W2:Y:S01]  /*5f10*/  SYNCS.PHASECHK.TRANS64.TRYWAIT P0, [R27+URZ+0xa0], R3 ;  /* 0x0000a0031b0075a7 */ /* 0x0008a200080011ff */
[C---:B-1----:R-:W-:Y:S01]  /*5f20*/  IMAD.SHL.U32 R0, R25.reuse, 0x20, RZ ;  /* 0x0000002019007824 */ /* 0x042fe200078e00ff */
[----:B------:R-:W-:Y:S04]  /*5f30*/  LOP3.LUT R25, R25, 0xffe, RZ, 0xc0, !PT ;  /* 0x00000ffe19197812 */ /* 0x000fe800078ec0ff */
[----:B------:R-:W-:Y:S01]  /*5f40*/  LOP3.LUT R0, R0, 0xffffffc0, RZ, 0xc0, !PT ;  /* 0xffffffc000007812 */ /* 0x000fe200078ec0ff */
[----:B------:R-:W-:Y:S04]  /*5f50*/  IMAD.IADD R25, R22, 0x1, -R25 ;  /* 0x0000000116197824 */ /* 0x000fe800078e0a19 */
[----:B------:R-:W-:Y:S04]  /*5f60*/  IMAD.IADD R0, R23, 0x1, R0 ;  /* 0x0000000117007824 */ /* 0x000fe800078e0200 */
[----:B------:R-:W-:Y:S01]  /*5f70*/  IMAD R25, R25, 0x100000, R0 ;  /* 0x0010000019197824 */ /* 0x000fe200078e0200 */
[----:B---3--:R-:W-:Y:S01]  /*5f80*/  @P5 SEL R65, RZ, 0x1, !P1 ;  /* 0x00000001ff415807 */ /* 0x008fe20004800000 */
[----:B----4-:R-:W-:Y:S06]  /*5f90*/  @!P5 BRA `(.L_x_94) ;  /* 0x000000000068d947 */ /* 0x010fec0003800000 */
[----:B------:R-:W-:Y:S01]  /*5fa0*/  HFMA2 R31, -RZ, RZ, 0, 0 ;  /* 0x00000000ff1f7431 */ /* 0x000fe200000001ff */
[----:B------:R-:W-:Y:S01]  /*5fb0*/  ISETP.NE.AND P1, PT, R65, RZ, PT ;  /* 0x000000ff4100720c */ /* 0x000fe20003f25270 */
[----:B------:R-:W-:Y:S01]  /*5fc0*/  IMAD.U32 R0, RZ, RZ, UR46 ;  /* 0x0000002eff007e24 */ /* 0x000fe2000f8e00ff */
[----:B------:R-:W-:Y:S11]  /*5fd0*/  BSSY B0, `(.L_x_95) ;  /* 0x0000005000007945 */ /* 0x000ff60003800000 */
[----:B------:R-:W-:Y:S05]  /*5fe0*/  @P1 BRA `(.L_x_96) ;  /* 0x00000000000c1947 */ /* 0x000fea0003800000 */
[----:B------:R-:W-:Y:S04]  /*5ff0*/  SHF.L.U32 R4, R63, 0x1f, RZ ;  /* 0x0000001f3f047819 */ /* 0x000fe800000006ff */
[----:B------:R-:W1:Y:S02]  /*6000*/  SYNCS.PHASECHK.TRANS64.TRYWAIT P1, [R2+URZ+0x40], R4 ;  /* 0x00004004020075a7 */ /* 0x000e6400080211ff */
[----:B-1----:R-:W-:Y:S05]  /*6010*/  @!P1 BRA `(.L_x_97) ;  /* 0x0000001c00b49947 */ /* 0x002fea0003800000 */
.L_x_96:
[----:B------:R-:W-:Y:S05]  /*6020*/  BSYNC B0 ;  /* 0x0000000000007941 */ /* 0x000fea0003800000 */
.L_x_95:
[----:B------:R-:W-:Y:S01]  /*6030*/  ISETP.NE.AND P1, PT, R66, RZ, PT ;  /* 0x000000ff4200720c */ /* 0x000fe20003f25270 */
[----:B------:R-:W-:Y:S01]  /*6040*/  IMAD.MOV.U32 R30, RZ, RZ, RZ ;  /* 0x000000ffff1e7224 */ /* 0x000fe200078e00ff */
[----:B------:R-:W-:Y:S02]  /*6050*/  CS2R R28, SRZ ;  /* 0x00000000001c7805 */ /* 0x000fe4000001ff00 */
[----:B------:R-:W-:Y:S02]  /*6060*/  CS2R R38, SRZ ;  /* 0x0000000000267805 */ /* 0x000fe4000001ff00 */
[----:B------:R-:W-:Y:S07]  /*6070*/  CS2R R36, SRZ ;  /* 0x0000000000247805 */ /* 0x000fee000001ff00 */
[----:B-1----:R-:W-:Y:S01]  /*6080*/  @P1 IMAD R2, R0, 0x800, R44 ;  /* 0x0000080000021824 */ /* 0x002fe200078e022c */
[----:B------:R-:W-:Y:S05]  /*6090*/  @P1 WARPSYNC.ALL ;  /* 0x0000000000001948 */ /* 0x000fea0003800000 */
[----:B------:R-:W-:Y:S01]  /*60a0*/  @P1 LEA R2, R2, UR44, 0x1 ;  /* 0x0000002c02021c11 */ /* 0x000fe2000f8e08ff */
[----:B------:R-:W-:Y:S04]  /*60b0*/  UIADD3 UR4, UPT, UPT, UR46, 0x1, URZ ;  /* 0x000000012e047890 */ /* 0x000fe8000fffe0ff */
[----:B------:R1:W3:Y:S01]  /*60c0*/  @P1 LDSM.16.M88.4 R28, [R2+0x200] ;  /* 0x00020000021c183b */ /* 0x0002e20000000200 */
[----:B------:R-:W-:Y:S01]  /*60d0*/  UISETP.NE.AND UP0, UPT, UR4, 0x3, UPT ;  /* 0x000000030400788c */ /* 0x000fe2000bf05270 */
[----:B------:R-:W-:Y:S03]  /*60e0*/  @P1 IMAD R0, R54, 0x2, R2 ;  /* 0x0000000236001824 */ /* 0x000fe600078e0202 */
[----:B------:R-:W-:Y:S02]  /*60f0*/  USEL UR5, URZ, 0x1, UP0 ;  /* 0x00000001ff057887 */ /* 0x000fe40008000000 */
[----:B------:R1:W4:Y:S01]  /*6100*/  @P1 LDSM.16.M88.4 R36, [R0+0x200] ;  /* 0x000200000024183b */ /* 0x0003220000000200 */
[----:B------:R-:W-:Y:S03]  /*6110*/  USEL UR4, UR4, URZ, UP0 ;  /* 0x000000ff04047287 */ /* 0x000fe60008000000 */
[----:B------:R-:W-:Y:S03]  /*6120*/  LOP3.LUT R63, R63, UR5, RZ, 0x3c, !PT ;  /* 0x000000053f3f7c12 */ /* 0x000fe6000f8e3cff */
[----:B------:R-:W-:Y:S02]  /*6130*/  IMAD.U32 R64, RZ, RZ, UR4 ;  /* 0x00000004ff407e24 */ /* 0x000fe4000f8e00ff */
.L_x_94:
[----:B------:R-:W-:Y:S05]  /*6140*/  BSYNC B1 ;  /* 0x0000000000017941 */ /* 0x000fea0003800000 */
.L_x_93:
[----:B-1----:R-:W-:Y:S04]  /*6150*/  SHF.R.U32.HI R0, RZ, 0x15, R25 ;  /* 0x00000015ff007819 */ /* 0x002fe80000011619 */
[----:B------:R-:W-:Y:S01]  /*6160*/  LOP3.LUT P1, RZ, R0, 0x3, R46, 0x48, !PT ;  /* 0x0000000300ff7812 */ /* 0x000fe2000782482e */
[----:B------:R-:W-:Y:S01]  /*6170*/  @!UPT UIADD3 URZ, UPT, UPT, URZ, URZ, URZ ;  /* 0x000000fffffff290 */ /* 0x000fe2000fffe0ff */
[----:B--2---:R-:W-:Y:S11]  /*6180*/  @P0 BRA `(.L_x_98) ;  /* 0x0000000000080947 */ /* 0x004ff60003800000 */
[----:B------:R-:W1:Y:S02]  /*6190*/  SYNCS.PHASECHK.TRANS64.TRYWAIT P0, [R27+URZ+0xa0], R3 ;  /* 0x0000a0031b0075a7 */ /* 0x000e6400080011ff */
[----:B-1----:R-:W-:Y:S05]  /*61a0*/  @!P0 BRA `(.L_x_99) ;  /* 0x0000001c00648947 */ /* 0x002fea0003800000 */
.L_x_98:
[----:B------:R-:W-:Y:S05]  /*61b0*/  @!P1 BRA `(.L_x_100) ;  /* 0x0000000000409947 */ /* 0x000fea0003800000 */
[----:B------:R-:W2:Y:S01]  /*61c0*/  LDCU.64 UR8, c[0x4][0x70] ;  /* 0x01000e00ff0877ac */ /* 0x000ea20008000a00 */
[----:B-1----:R-:W-:Y:S01]  /*61d0*/  MOV R3, 0x0 ;  /* 0x0000000000037802 */ /* 0x002fe20000000f00 */
[----:B------:R-:W-:Y:S02]  /*61e0*/  HFMA2 R12, -RZ, RZ, 0, 5.9604644775390625e-08 ;  /* 0x00000001ff0c7431 */ /* 0x000fe400000001ff */
[----:B------:R-:W-:Y:S02]  /*61f0*/  IMAD.MOV.U32 R8, RZ, RZ, 0x192 ;  /* 0x00000192ff087424 */ /* 0x000fe400078e00ff */
[----:B------:R-:W-:Y:S01]  /*6200*/  IMAD.MOV.U32 R13, RZ, RZ, RZ ;  /* 0x000000ffff0d7224 */ /* 0x000fe200078e00ff */
[----:B------:R-:W1:Y:S01]  /*6210*/  LDCU.64 UR6, c[0x4][0x78] ;  /* 0x01000f00ff0677ac */ /* 0x000e620008000a00 */
[----:B------:R-:W3:Y:S01]  /*6220*/  LDC.64 R2, c[0x4][R3] ;  /* 0x0100000003027b82 */ /* 0x000ee20000000a00 */
[----:B------:R-:W5:Y:S01]  /*6230*/  LDCU.64 UR4, c[0x4][0x10] ;  /* 0x01000200ff0477ac */ /* 0x000f620008000a00 */
[----:B--2---:R-:W-:Y:S01]  /*6240*/  MOV R5, UR9 ;  /* 0x0000000900057c02 */ /* 0x004fe20008000f00 */
[----:B------:R-:W-:Y:S01]  /*6250*/  IMAD.U32 R4, RZ, RZ, UR8 ;  /* 0x00000008ff047e24 */ /* 0x000fe2000f8e00ff */
[----:B-1----:R-:W-:Y:S01]  /*6260*/  MOV R7, UR7 ;  /* 0x0000000700077c02 */ /* 0x002fe20008000f00 */
[----:B------:R-:W-:Y:S01]  /*6270*/  IMAD.U32 R6, RZ, RZ, UR6 ;  /* 0x00000006ff067e24 */ /* 0x000fe2000f8e00ff */
[----:B-----5:R-:W-:Y:S01]  /*6280*/  MOV R11, UR5 ;  /* 0x00000005000b7c02 */ /* 0x020fe20008000f00 */
[----:B------:R-:W-:Y:S02]  /*6290*/  IMAD.U32 R10, RZ, RZ, UR4 ;  /* 0x00000004ff0a7e24 */ /* 0x000fe4000f8e00ff */
[----:B------:R-:W-:Y:S07]  /*62a0*/  LEPC R20, `(.L_x_100) ;  /* 0x000000001014794e */ /* 0x000fee0000000000 */
[----:B---34-:R-:W-:Y:S05]  /*62b0*/  CALL.ABS.NOINC R2 ;  /* 0x0000000002007343 */ /* 0x018fea0003c00000 */
.L_x_100:
[----:B-1-3--:R-:W-:Y:S01]  /*62c0*/  SHF.L.U32 R3, R28, 0x10, RZ ;  /* 0x000000101c037819 */ /* 0x00afe200000006ff */
[----:B------:R-:W-:Y:S05]  /*62d0*/  WARPSYNC.ALL ;  /* 0x0000000000007948 */ /* 0x000fea0003800000 */
[----:B------:R-:W-:Y:S01]  /*62e0*/  R2UR UR4, R25 ;  /* 0x00000000190472ca */ /* 0x000fe200000e0000 */
[----:B------:R-:W-:Y:S01]  /*62f0*/  BSSY.RECONVERGENT B0, `(.L_x_101) ;  /* 0x0000051000007945 */ /* 0x000fe20003800200 */
[----:B------:R-:W-:Y:S02]  /*6300*/  SHF.L.U32 R20, R30, 0x10, RZ ;  /* 0x000000101e147819 */ /* 0x000fe400000006ff */
[----:B------:R-:W-:Y:S02]  /*6310*/  SHF.L.U32 R62, R54, 0x1, RZ ;  /* 0x00000001363e7819 */ /* 0x000fe400000006ff */
[----:B------:R-:W-:Y:S07]  /*6320*/  ISETP.NE.AND P0, PT, R55, RZ, PT ;  /* 0x000000ff3700720c */ /* 0x000fee0003f05270 */
[----:B------:R-:W1:Y:S02]  /*6330*/  LDTM.16dp256bit.x4 R4, tmem[UR4] ;  /* 0x00000004000479ee */ /* 0x000e640008120000 */
[----:B-1----:R-:W-:Y:S01]  /*6340*/  FMUL R0, R24, R4 ;  /* 0x0000000418007220 */ /* 0x002fe20000400000 */
[----:B------:R-:W-:Y:S01]  /*6350*/  LOP3.LUT R4, R28, 0xffff0000, RZ, 0xc0, !PT ;  /* 0xffff00001c047812 */ /* 0x000fe200078ec0ff */
[----:B------:R-:W-:Y:S01]  /*6360*/  FMUL R2, R24, R5 ;  /* 0x0000000518027220 */ /* 0x000fe20000400000 */
[C---:B------:R-:W-:Y:S01]  /*6370*/  SHF.L.U32 R5, R29.reuse, 0x10, RZ ;  /* 0x000000101d057819 */ /* 0x040fe200000006ff */
[----:B------:R-:W-:Y:S01]  /*6380*/  FFMA R0, R26, R3, R0 ;  /* 0x000000031a007223 */ /* 0x000fe20000000000 */
[----:B------:R-:W-:Y:S01]  /*6390*/  FMUL R3, R24, R6 ;  /* 0x0000000618037220 */ /* 0x000fe20000400000 */
[----:B------:R-:W-:Y:S01]  /*63a0*/  LOP3.LUT R6, R29, 0xffff0000, RZ, 0xc0, !PT ;  /* 0xffff00001d067812 */ /* 0x000fe200078ec0ff */
[----:B------:R-:W-:Y:S01]  /*63b0*/  FFMA R2, R26, R4, R2 ;  /* 0x000000041a027223 */ /* 0x000fe20000000002 */
[----:B------:R-:W-:Y:S01]  /*63c0*/  FMUL R7, R24, R7 ;  /* 0x0000000718077220 */ /* 0x000fe20000400000 */
[----:B------:R-:W-:Y:S01]  /*63d0*/  FFMA R3, R26, R5, R3 ;  /* 0x000000051a037223 */ /* 0x000fe20000000003 */
[C---:B------:R-:W-:Y:S01]  /*63e0*/  FMUL R4, R24.reuse, R8 ;  /* 0x0000000818047220 */ /* 0x040fe20000400000 */
[----:B------:R-:W-:Y:S01]  /*63f0*/  FMUL R5, R24, R9 ;  /* 0x0000000918057220 */ /* 0x000fe20000400000 */
[----:B------:R-:W-:Y:S01]  /*6400*/  F2FP.BF16.F32.PACK_AB R32, R2, R0 ;  /* 0x000000000220723e */ /* 0x000fe200000010ff */
[----:B------:R-:W-:Y:S01]  /*6410*/  FFMA R7, R26, R6, R7 ;  /* 0x000000061a077223 */ /* 0x000fe20000000007 */
[----:B------:R-:W-:Y:S01]  /*6420*/  LOP3.LUT R0, R30, 0xffff0000, RZ, 0xc0, !PT ;  /* 0xffff00001e007812 */ /* 0x000fe200078ec0ff */
[----:B------:R-:W-:Y:S01]  /*6430*/  FFMA R4, R26, R20, R4 ;  /* 0x000000141a047223 */ /* 0x000fe20000000004 */
[----:B------:R-:W-:Y:S01]  /*6440*/  SHF.L.U32 R2, R31, 0x10, RZ ;  /* 0x000000101f027819 */ /* 0x000fe200000006ff */
[----:B------:R-:W-:Y:S01]  /*6450*/  FMUL R6, R24, R10 ;  /* 0x0000000a18067220 */ /* 0x000fe20000400000 */
[----:B------:R-:W-:Y:S01]  /*6460*/  F2FP.BF16.F32.PACK_AB R33, R7, R3 ;  /* 0x000000030721723e */ /* 0x000fe200000010ff */
[C---:B------:R-:W-:Y:S01]  /*6470*/  FFMA R5, R26.reuse, R0, R5 ;  /* 0x000000001a057223 */ /* 0x040fe20000000005 */
[----:B------:R-:W-:Y:S01]  /*6480*/  LOP3.LUT R3, R31, 0xffff0000, RZ, 0xc0, !PT ;  /* 0xffff00001f037812 */ /* 0x000fe200078ec0ff */
[----:B------:R-:W-:Y:S01]  /*6490*/  FFMA R6, R26, R2, R6 ;  /* 0x000000021a067223 */ /* 0x000fe20000000006 */
[----:B----4-:R-:W-:Y:S01]  /*64a0*/  SHF.L.U32 R7, R36, 0x10, RZ ;  /* 0x0000001024077819 */ /* 0x010fe200000006ff */
[----:B------:R-:W-:Y:S01]  /*64b0*/  FMUL R11, R24, R11 ;  /* 0x0000000b180b7220 */ /* 0x000fe20000400000 */
[----:B------:R-:W-:Y:S01]  /*64c0*/  LOP3.LUT R0, R36, 0xffff0000, RZ, 0xc0, !PT ;  /* 0xffff000024007812 */ /* 0x000fe200078ec0ff */
[C---:B------:R-:W-:Y:S01]  /*64d0*/  FMUL R8, R24.reuse, R12 ;  /* 0x0000000c18087220 */ /* 0x040fe20000400000 */
[----:B------:R-:W-:Y:S01]  /*64e0*/  SHF.L.U32 R2, R37, 0x10, RZ ;  /* 0x0000001025027819 */ /* 0x000fe200000006ff */
[----:B------:R-:W-:Y:S01]  /*64f0*/  FMUL R9, R24, R13 ;  /* 0x0000000d18097220 */ /* 0x000fe20000400000 */
[----:B------:R-:W-:Y:S01]  /*6500*/  F2FP.BF16.F32.PACK_AB R34, R5, R4 ;  /* 0x000000040522723e */ /* 0x000fe200000010ff */
[C---:B------:R-:W-:Y:S01]  /*6510*/  FFMA R11, R26.reuse, R3, R11 ;  /* 0x000000031a0b7223 */ /* 0x040fe2000000000b */
[----:B------:R-:W-:Y:S01]  /*6520*/  MOV R5, UR46 ;  /* 0x0000002e00057c02 */ /* 0x000fe20008000f00 */
[C---:B------:R-:W-:Y:S01]  /*6530*/  FFMA R8, R26.reuse, R7, R8 ;  /* 0x000000071a087223 */ /* 0x040fe20000000008 */
[----:B------:R-:W-:Y:S01]  /*6540*/  SHF.L.U32 R3, R39, 0x10, RZ ;  /* 0x0000001027037819 */ /* 0x000fe200000006ff */
[----:B------:R-:W-:Y:S01]  /*6550*/  FFMA R9, R26, R0, R9 ;  /* 0x000000001a097223 */ /* 0x000fe20000000009 */
[----:B------:R-:W-:Y:S01]  /*6560*/  LOP3.LUT R0, R37, 0xffff0000, RZ, 0xc0, !PT ;  /* 0xffff000025007812 */ /* 0x000fe200078ec0ff */
[C---:B------:R-:W-:Y:S01]  /*6570*/  FMUL R10, R24.reuse, R14 ;  /* 0x0000000e180a7220 */ /* 0x040fe20000400000 */
[----:B------:R-:W-:Y:S01]  /*6580*/  LOP3.LUT R4, R39, 0xffff0000, RZ, 0xc0, !PT ;  /* 0xffff000027047812 */ /* 0x000fe200078ec0ff */
[C---:B------:R-:W-:Y:S01]  /*6590*/  FMUL R15, R24.reuse, R15 ;  /* 0x0000000f180f7220 */ /* 0x040fe20000400000 */
[----:B------:R-:W-:Y:S01]  /*65a0*/  FMUL R12, R24, R16 ;  /* 0x00000010180c7220 */ /* 0x000fe20000400000 */
[----:B------:R-:W-:Y:S01]  /*65b0*/  FFMA R10, R26, R2, R10 ;  /* 0x000000021a0a7223 */ /* 0x000fe2000000000a */
[----:B------:R-:W-:Y:S01]  /*65c0*/  LOP3.LUT R2, R38, 0xffff0000, RZ, 0xc0, !PT ;  /* 0xffff000026027812 */ /* 0x000fe200078ec0ff */
[----:B------:R-:W-:Y:S01]  /*65d0*/  FFMA R15, R26, R0, R15 ;  /* 0x000000001a0f7223 */ /* 0x000fe2000000000f */
[----:B------:R-:W-:Y:S01]  /*65e0*/  SHF.L.U32 R0, R38, 0x10, RZ ;  /* 0x0000001026007819 */ /* 0x000fe200000006ff */
[C---:B------:R-:W-:Y:S01]  /*65f0*/  FMUL R13, R24.reuse, R17 ;  /* 0x00000011180d7220 */ /* 0x040fe20000400000 */
[C---:B------:R-:W-:Y:S01]  /*6600*/  FMUL R14, R24.reuse, R18 ;  /* 0x00000012180e7220 */ /* 0x040fe20000400000 */
[----:B------:R-:W-:Y:S01]  /*6610*/  FMUL R19, R24, R19 ;  /* 0x0000001318137220 */ /* 0x000fe20000400000 */
[----:B------:R-:W-:Y:S01]  /*6620*/  LEA R5, R5, R44, 0xb ;  /* 0x0000002c05057211 */ /* 0x000fe200078e58ff */
[C---:B------:R-:W-:Y:S01]  /*6630*/  FFMA R12, R26.reuse, R0, R12 ;  /* 0x000000001a0c7223 */ /* 0x040fe2000000000c */
[C---:B------:R-:W-:Y:S01]  /*6640*/  FFMA R13, R26.reuse, R2, R13 ;  /* 0x000000021a0d7223 */ /* 0x040fe2000000000d */
[C---:B------:R-:W-:Y:S01]  /*6650*/  FFMA R14, R26.reuse, R3, R14 ;  /* 0x000000031a0e7223 */ /* 0x040fe2000000000e */
[----:B------:R-:W-:Y:S01]  /*6660*/  FFMA R19, R26, R4, R19 ;  /* 0x000000041a137223 */ /* 0x000fe20000000013 */
[----:B------:R-:W-:Y:S02]  /*6670*/  F2FP.BF16.F32.PACK_AB R35, R11, R6 ;  /* 0x000000060b23723e */ /* 0x000fe400000010ff */
[----:B------:R-:W-:Y:S02]  /*6680*/  LEA R5, R5, UR44, 0x1 ;  /* 0x0000002c05057c11 */ /* 0x000fe4000f8e08ff */
[----:B------:R-:W-:Y:S02]  /*6690*/  F2FP.BF16.F32.PACK_AB R8, R9, R8 ;  /* 0x000000080908723e */ /* 0x000fe400000010ff */
[----:B------:R-:W-:Y:S01]  /*66a0*/  F2FP.BF16.F32.PACK_AB R9, R15, R10 ;  /* 0x0000000a0f09723e */ /* 0x000fe200000010ff */
[----:B------:R1:W-:Y:S01]  /*66b0*/  STSM.16.M88.4 [R5+0x200], R32 ;  /* 0x0002002005007844 */ /* 0x0003e20000000200 */
[----:B------:R-:W-:Y:S02]  /*66c0*/  F2FP.BF16.F32.PACK_AB R10, R13, R12 ;  /* 0x0000000c0d0a723e */ /* 0x000fe400000010ff */
[----:B------:R-:W-:Y:S02]  /*66d0*/  F2FP.BF16.F32.PACK_AB R11, R19, R14 ;  /* 0x0000000e130b723e */ /* 0x000fe400000010ff */
[----:B------:R-:W-:Y:S05]  /*66e0*/  IADD3 R0, PT, PT, R62, 0x200, R5 ;  /* 0x000002003e007810 */ /* 0x000fea0007ffe005 */
[----:B------:R1:W-:Y:S01]  /*66f0*/  STSM.16.M88.4 [R0], R8 ;  /* 0x0000000800007844 */ /* 0x0003e20000000200 */
[----:B------:R-:W-:Y:S01]  /*6700*/  @!PT LDS RZ, [RZ] ;  /* 0x00000000fffff984 */ /* 0x000fe20000000800 */
[----:B------:R-:W-:Y:S01]  /*6710*/  @!PT LDS RZ, [RZ] ;  /* 0x00000000fffff984 */ /* 0x000fe20000000800 */
[----:B------:R-:W-:Y:S01]  /*6720*/  @!PT LDS RZ, [RZ] ;  /* 0x00000000fffff984 */ /* 0x000fe20000000800 */
[----:B------:R-:W-:Y:S01]  /*6730*/  @!PT LDS RZ, [RZ] ;  /* 0x00000000fffff984 */ /* 0x000fe20000000800 */
[----:B------:R2:W-:Y:S07]  /*6740*/  MEMBAR.ALL.CTA ;  /* 0x0000000000007992 */ /* 0x0005ee0000008000 */
[----:B--2---:R-:W2:Y:S02]  /*6750*/  FENCE.VIEW.ASYNC.S ;  /* 0x00000000000073c6 */ /* 0x004ea40000000000 */
[----:B--2---:R-:W-:Y:S06]  /*6760*/  BAR.SYNC.DEFER_BLOCKING 0x1, 0x80 ;  /* 0x0042000000007b1d */ /* 0x004fec0000010000 */
[----:B------:R-:W-:Y:S05]  /*6770*/  @P0 BRA `(.L_x_102) ;  /* 0x0000000000200947 */ /* 0x000fea0003800000 */
[----:B------:R-:W2:Y:S01]  /*6780*/  LDCU.64 UR6, c[0x0][0x348] ;  /* 0x00006900ff0677ac */ /* 0x000ea20008000a00 */
[----:B------:R-:W-:Y:S01]  /*6790*/  ULEA UR5, UR46, UR44, 0xc ;  /* 0x0000002c2e057291 */ /* 0x000fe2000f8e60ff */
[----:B------:R-:W-:Y:S03]  /*67a0*/  UMOV UR51, UR36 ;  /* 0x0000002400337c82 */ /* 0x000fe60008000000 */
[----:B------:R-:W-:Y:S02]  /*67b0*/  UIADD3 UR48, UPT, UPT, UR5, 0x200, URZ ;  /* 0x0000020005307890 */ /* 0x000fe4000fffe0ff */
[----:B--2---:R-:W-:Y:S04]  /*67c0*/  UIADD3 UR4, UP0, UPT, UR6, 0x680, URZ ;  /* 0x0000068006047890 */ /* 0x004fe8000ff1e0ff */
[----:B------:R-:W-:Y:S09]  /*67d0*/  UIADD3.X UR5, UPT, UPT, URZ, UR7, URZ, UP0, !UPT ;  /* 0x00000007ff057290 */ /* 0x000ff200087fe4ff */
[----:B------:R2:W-:Y:S02]  /*67e0*/  UTMASTG.3D [UR48], [UR4] ;  /* 0x00000030040073b5 */ /* 0x0005e40008010000 */
[----:B--2---:R0:W-:Y:S02]  /*67f0*/  UTMACMDFLUSH ;  /* 0x00000000000079b7 */ /* 0x0041e40000000000 */
.L_x_102:
[----:B------:R-:W-:Y:S05]  /*6800*/  BSYNC.RECONVERGENT B0 ;  /* 0x0000000000007941 */ /* 0x000fea0003800200 */
.L_x_101:
[----:B------:R-:W-:Y:S01]  /*6810*/  UIADD3 UR47, UPT, UPT, UR46, 0x1, URZ ;  /* 0x000000012e2f7890 */ /* 0x000fe2000fffe0ff */
[----:B------:R-:W-:Y:S03]  /*6820*/  BSSY.RECONVERGENT B0, `(.L_x_103) ;  /* 0x0000005000007945 */ /* 0x000fe60003800200 */
[----:B------:R-:W-:Y:S04]  /*6830*/  UISETP.NE.AND UP0, UPT, UR47, 0x3, UPT ;  /* 0x000000032f00788c */ /* 0x000fe8000bf05270 */
[----:B------:R-:W-:Y:S01]  /*6840*/  USEL UR45, UR47, URZ, UP0 ;  /* 0x000000ff2f2d7287 */ /* 0x000fe20008000000 */
[----:B------:R-:W-:Y:S11]  /*6850*/  @P0 BRA `(.L_x_104) ;  /* 0x0000000000040947 */ /* 0x000ff60003800000 */
[----:B------:R-:W-:Y:S04]  /*6860*/  DEPBAR.LE SB0, 0x1 ;  /* 0x000080400000791a */ /* 0x000fe80000000000 */
.L_x_104:
[----:B------:R-:W-:Y:S05]  /*6870*/  BSYNC.RECONVERGENT B0 ;  /* 0x0000000000007941 */ /* 0x000fea0003800200 */
.L_x_103:
[----:B------:R-:W-:Y:S01]  /*6880*/  BAR.SYNC.DEFER_BLOCKING 0x1, 0x80 ;  /* 0x0042000000007b1d */ /* 0x000fe20000010000 */
[----:B------:R-:W-:Y:S01]  /*6890*/  ISETP.NE.AND P1, PT, R61, RZ, PT ;  /* 0x000000ff3d00720c */ /* 0x000fe20003f25270 */
[----:B------:R-:W-:Y:S01]  /*68a0*/  UISETP.NE.AND UP0, UPT, UR53, URZ, UPT ;  /* 0x000000ff3500728c */ /* 0x000fe2000bf05270 */
[----:B------:R-:W-:Y:S11]  /*68b0*/  LEA R2, R64, UR44, 0x3 ;  /* 0x0000002c40027c11 */ /* 0x000ff6000f8e18ff */
[----:B------:R-:W-:Y:S01]  /*68c0*/  @P1 SHF.L.U32 R3, R63, 0x1f, RZ ;  /* 0x0000001f3f031819 */ /* 0x000fe200000006ff */
[----:B------:R-:W-:Y:S06]  /*68d0*/  BRA.U !UP0, `(.L_x_105) ;  /* 0x0000000108247547 */ /* 0x000fec000b800000 */
[----:B------:R-:W-:Y:S01]  /*68e0*/  IMAD.U32 R4, RZ, RZ, UR52 ;  /* 0x00000034ff047e24 */ /* 0x000fe2000f8e00ff */
[----:B-1----:R-:W-:Y:S01]  /*68f0*/  MOV R0, UR54 ;  /* 0x0000003600007c02 */ /* 0x002fe20008000f00 */
[----:B------:R-:W-:Y:S03]  /*6900*/  UIADD3 UR4, UPT, UPT, UR52, 0x1, URZ ;  /* 0x0000000134047890 */ /* 0x000fe6000fffe0ff */
[----:B------:R-:W-:Y:S01]  /*6910*/  @P1 LEA R4, R4, UR44, 0x3 ;  /* 0x0000002c04041c11 */ /* 0x000fe2000f8e18ff */
[----:B------:R-:W-:Y:S04]  /*6920*/  UISETP.NE.AND UP0, UPT, UR4, 0x3, UPT ;  /* 0x000000030400788c */ /* 0x000fe8000bf05270 */
[----:B------:R-:W-:Y:S01]  /*6930*/  @P1 VIADD R4, R4, 0x58 ;  /* 0x0000005804041836 */ /* 0x000fe20000000000 */
[----:B------:R-:W-:Y:S04]  /*6940*/  USEL UR52, UR4, URZ, UP0 ;  /* 0x000000ff04347287 */ /* 0x000fe80008000000 */
[----:B------:R-:W-:Y:S04]  /*6950*/  @P1 PRMT R0, R0, 0x654, R4 ;  /* 0x0000065400001816 */ /* 0x000fe80000000004 */
[----:B------:R2:W-:Y:S04]  /*6960*/  @P1 SYNCS.ARRIVE.TRANS64.RED.A1T0 RZ, [R0+URZ], RZ ;  /* 0x000000ff00ff19a7 */ /* 0x0005e800081004ff */
.L_x_105:
[----:B------:R-:W3:Y:S01]  /*6970*/  @P1 SYNCS.PHASECHK.TRANS64.TRYWAIT P0, [R2+URZ+0x40], R3 ;  /* 0x00004003020015a7 */ /* 0x000ee200080011ff */
[----:B------:R-:W-:Y:S01]  /*6980*/  BSSY B1, `(.L_x_106) ;  /* 0x0000013000017945 */ /* 0x000fe20003800000 */
[----:B---3--:R-:W-:Y:S03]  /*6990*/  @P1 SEL R65, RZ, 0x1, !P0 ;  /* 0x00000001ff411807 */ /* 0x008fe60004000000 */
[----:B------:R-:W-:Y:S05]  /*69a0*/  @!P1 BRA `(.L_x_107) ;  /* 0x0000000000409947 */ /* 0x000fea0003800000 */
[----:B------:R-:W-:Y:S01]  /*69b0*/  ISETP.NE.AND P1, PT, R66, RZ, PT ;  /* 0x000000ff4200720c */ /* 0x000fe20003f25270 */
[----:B------:R-:W-:Y:S01]  /*69c0*/  BSSY B0, `(.L_x_108) ;  /* 0x0000009000007945 */ /* 0x000fe20003800000 */
[----:B------:R-:W-:Y:S11]  /*69d0*/  ISETP.NE.AND P0, PT, R65, RZ, PT ;  /* 0x000000ff4100720c */ /* 0x000ff60003f05270 */
[----:B------:R-:W-:Y:S05]  /*69e0*/  @P1 IMAD R3, R64, 0x800, R44 ;  /* 0x0000080040031824 */ /* 0x000fea00078e022c */
[----:B------:R-:W-:Y:S05]  /*69f0*/  @P1 LEA R3, R3, UR44, 0x1 ;  /* 0x0000002c03031c11 */ /* 0x000fea000f8e08ff */
[----:B-12---:R-:W-:Y:S01]  /*6a00*/  @P1 IMAD.IADD R0, R62, 0x1, R3 ;  /* 0x000000013e001824 */ /* 0x006fe200078e0203 */
[----:B------:R-:W-:Y:S06]  /*6a10*/  @P0 BRA `(.L_x_109) ;  /* 0x00000000000c0947 */ /* 0x000fec0003800000 */
[----:B------:R-:W-:Y:S04]  /*6a20*/  SHF.L.U32 R63, R63, 0x1f, RZ ;  /* 0x0000001f3f3f7819 */ /* 0x000fe800000006ff */
[----:B------:R-:W1:Y:S02]  /*6a30*/  SYNCS.PHASECHK.TRANS64.TRYWAIT P0, [R2+URZ+0x40], R63 ;  /* 0x0000403f020075a7 */ /* 0x000e6400080011ff */
[----:B-1----:R-:W-:Y:S05]  /*6a40*/  @!P0 BRA `(.L_x_110) ;  /* 0x0000001400508947 */ /* 0x002fea0003800000 */
.L_x_109:
[----:B------:R-:W-:Y:S05]  /*6a50*/  BSYNC B0 ;  /* 0x0000000000007941 */ /* 0x000fea0003800000 */
.L_x_108:
[----:B------:R-:W-:Y:S11]  /*6a60*/  ISETP.NE.AND P0, PT, R66, RZ, PT ;  /* 0x000000ff4200720c */ /* 0x000ff60003f05270 */
[----:B------:R-:W-:Y:S02]  /*6a70*/  @!UPT UIADD3 URZ, UPT, UPT, URZ, URZ, URZ ;  /* 0x000000fffffff290 */ /* 0x000fe4000fffe0ff */
[----:B------:R-:W-:Y:S05]  /*6a80*/  @P0 WARPSYNC.ALL ;  /* 0x0000000000000948 */ /* 0x000fea0003800000 */
[----:B------:R3:W4:Y:S04]  /*6a90*/  @P0 LDSM.16.M88.4 R28, [R3+0x200] ;  /* 0x00020000031c083b */ /* 0x0007280000000200 */
[----:B------:R3:W2:Y:S02]  /*6aa0*/  @P0 LDSM.16.M88.4 R36, [R0+0x200] ;  /* 0x000200000024083b */ /* 0x0006a40000000200 */
.L_x_107:
[----:B------:R-:W-:Y:S05]  /*6ab0*/  BSYNC B1 ;  /* 0x0000000000017941 */ /* 0x000fea0003800000 */
.L_x_106:
[----:B-123--:R-:W-:Y:S05]  /*6ac0*/  VIADD R0, R25, 0x20 ;  /* 0x0000002019007836 */ /* 0x00efea0000000000 */
[----:B------:R-:W-:Y:S04]  /*6ad0*/  SHF.R.U32.HI R0, RZ, 0x15, R0 ;  /* 0x00000015ff007819 */ /* 0x000fe80000011600 */
[----:B------:R-:W-:Y:S11]  /*6ae0*/  LOP3.LUT P0, RZ, R0, 0x3, R46, 0x48, !PT ;  /* 0x0000000300ff7812 */ /* 0x000ff6000780482e */
[----:B------:R-:W-:Y:S02]  /*6af0*/  @!UPT UIADD3 URZ, UPT, UPT, URZ, URZ, URZ ;  /* 0x000000fffffff290 */ /* 0x000fe4000fffe0ff */
[----:B------:R-:W-:Y:S05]  /*6b00*/  @!P0 BRA `(.L_x_111) ;  /* 0x0000000000408947 */ /* 0x000fea0003800000 */
[----:B------:R-:W1:Y:S01]  /*6b10*/  LDCU.64 UR8, c[0x4][0x70] ;  /* 0x01000e00ff0877ac */ /* 0x000e620008000a00 */
[----:B------:R-:W-:Y:S01]  /*6b20*/  MOV R3, 0x0 ;  /* 0x0000000000037802 */ /* 0x000fe20000000f00 */
[----:B------:R-:W-:Y:S02]  /*6b30*/  HFMA2 R12, -RZ, RZ, 0, 5.9604644775390625e-08 ;  /* 0x00000001ff0c7431 */ /* 0x000fe400000001ff */
[----:B------:R-:W-:Y:S02]  /*6b40*/  IMAD.MOV.U32 R8, RZ, RZ, 0x192 ;  /* 0x00000192ff087424 */ /* 0x000fe400078e00ff */
[----:B------:R-:W-:Y:S01]  /*6b50*/  IMAD.MOV.U32 R13, RZ, RZ, RZ ;  /* 0x000000ffff0d7224 */ /* 0x000fe200078e00ff */
[----:B------:R-:W2:Y:S01]  /*6b60*/  LDCU.64 UR6, c[0x4][0x78] ;  /* 0x01000f00ff0677ac */ /* 0x000ea20008000a00 */
[----:B------:R-:W3:Y:S01]  /*6b70*/  LDC.64 R2, c[0x4][R3] ;  /* 0x0100000003027b82 */ /* 0x000ee20000000a00 */
[----:B------:R-:W5:Y:S01]  /*6b80*/  LDCU.64 UR4, c[0x4][0x10] ;  /* 0x01000200ff0477ac */ /* 0x000f620008000a00 */
[----:B-1----:R-:W-:Y:S01]  /*6b90*/  MOV R5, UR9 ;  /* 0x0000000900057c02 */ /* 0x002fe20008000f00 */
[----:B------:R-:W-:Y:S01]  /*6ba0*/  IMAD.U32 R4, RZ, RZ, UR8 ;  /* 0x00000008ff047e24 */ /* 0x000fe2000f8e00ff */
[----:B--2---:R-:W-:Y:S01]  /*6bb0*/  MOV R7, UR7 ;  /* 0x0000000700077c02 */ /* 0x004fe20008000f00 */
[----:B------:R-:W-:Y:S01]  /*6bc0*/  IMAD.U32 R6, RZ, RZ, UR6 ;  /* 0x00000006ff067e24 */ /* 0x000fe2000f8e00ff */
[----:B-----5:R-:W-:Y:S01]  /*6bd0*/  MOV R11, UR5 ;  /* 0x00000005000b7c02 */ /* 0x020fe20008000f00 */
[----:B------:R-:W-:Y:S02]  /*6be0*/  IMAD.U32 R10, RZ, RZ, UR4 ;  /* 0x00000004ff0a7e24 */ /* 0x000fe4000f8e00ff */
[----:B------:R-:W-:Y:S07]  /*6bf0*/  LEPC R20, `(.L_x_111) ;  /* 0x000000001014794e */ /* 0x000fee0000000000 */
[----:B---34-:R-:W-:Y:S05]  /*6c00*/  CALL.ABS.NOINC R2 ;  /* 0x0000000002007343 */ /* 0x018fea0003c00000 */
.L_x_111:
[----:B------:R-:W-:Y:S01]  /*6c10*/  ISETP.NE.AND P0, PT, R55, RZ, PT ;  /* 0x000000ff3700720c */ /* 0x000fe20003f05270 */
[----:B------:R-:W-:Y:S05]  /*6c20*/  WARPSYNC.ALL ;  /* 0x0000000000007948 */ /* 0x000fea0003800000 */
[----:B------:R-:W-:Y:S01]  /*6c30*/  R2UR UR4, R25 ;  /* 0x00000000190472ca */ /* 0x000fe200000e0000 */
[----:B------:R-:W-:Y:S01]  /*6c40*/  BSSY.RECONVERGENT B0, `(.L_x_112) ;  /* 0x0000057000007945 */ /* 0x000fe20003800200 */
[C---:B----4-:R-:W-:Y:S02]  /*6c50*/  SHF.L.U32 R20, R28.reuse, 0x10, RZ ;  /* 0x000000101c147819 */ /* 0x050fe400000006ff */
[----:B------:R-:W-:Y:S02]  /*6c60*/  LOP3.LUT R21, R28, 0xffff0000, RZ, 0xc0, !PT ;  /* 0xffff00001c157812 */ /* 0x000fe400078ec0ff */
[----:B------:R-:W-:Y:S02]  /*6c70*/  SHF.L.U32 R25, R29, 0x10, RZ ;  /* 0x000000101d197819 */ /* 0x000fe400000006ff */
[----:B------:R-:W-:Y:S02]  /*6c80*/  SHF.L.U32 R28, R30, 0x10, RZ ;  /* 0x000000101e1c7819 */ /* 0x000fe400000006ff */
[C---:B------:R-:W-:Y:S02]  /*6c90*/  SHF.L.U32 R32, R36.reuse, 0x10, RZ ;  /* 0x0000001024207819 */ /* 0x040fe400000006ff */
[----:B------:R-:W-:Y:S01]  /*6ca0*/  LOP3.LUT R33, R36, 0xffff0000, RZ, 0xc0, !PT ;  /* 0xffff000024217812 */ /* 0x000fe200078ec0ff */
[----:B------:R-:W1:Y:S01]  /*6cb0*/  LDTM.16dp256bit.x4 R4, tmem[UR4+0x20] ;  /* 0x00002004000479ee */ /* 0x000e620008120000 */
[----:B------:R-:W-:Y:S01]  /*6cc0*/  R2UR UR4, R27 ;  /* 0x000000001b0472ca */ /* 0x000fe200000e0000 */
[----:B------:R-:W-:Y:S01]  /*6cd0*/  NOP ;  /* 0x0000000000007918 */ /* 0x000fe20000000000 */
[----:B------:R-:W-:Y:S02]  /*6ce0*/  LOP3.LUT R27, R29, 0xffff0000, RZ, 0xc0, !PT ;  /* 0xffff00001d1b7812 */ /* 0x000fe400078ec0ff */
[----:B------:R-:W-:Y:S02]  /*6cf0*/  LOP3.LUT R29, R30, 0xffff0000, RZ, 0xc0, !PT ;  /* 0xffff00001e1d7812 */ /* 0x000fe400078ec0ff */
[C---:B------:R-:W-:Y:S02]  /*6d00*/  SHF.L.U32 R30, R31.reuse, 0x10, RZ ;  /* 0x000000101f1e7819 */ /* 0x040fe400000006ff */
[----:B------:R-:W-:Y:S02]  /*6d10*/  LOP3.LUT R31, R31, 0xffff0000, RZ, 0xc0, !PT ;  /* 0xffff00001f1f7812 */ /* 0x000fe400078ec0ff */
[C---:B------:R-:W-:Y:S02]  /*6d20*/  SHF.L.U32 R34, R37.reuse, 0x10, RZ ;  /* 0x0000001025227819 */ /* 0x040fe400000006ff */
[----:B------:R-:W-:Y:S01]  /*6d30*/  LOP3.LUT R35, R37, 0xffff0000, RZ, 0xc0, !PT ;  /* 0xffff000025237812 */ /* 0x000fe200078ec0ff */
[----:B------:R-:W-:Y:S01]  /*6d40*/  UIADD3 UR4, UPT, UPT, UR4, 0xc0, URZ ;  /* 0x000000c004047890 */ /* 0x000fe2000fffe0ff */
[C---:B------:R-:W-:Y:S02]  /*6d50*/  SHF.L.U32 R36, R38.reuse, 0x10, RZ ;  /* 0x0000001026247819 */ /* 0x040fe400000006ff */
[----:B------:R-:W-:Y:S01]  /*6d60*/  LOP3.LUT R37, R38, 0xffff0000, RZ, 0xc0, !PT ;  /* 0xffff000026257812 */ /* 0x000fe200078ec0ff */
[----:B------:R-:W-:Y:S01]  /*6d70*/  UPRMT UR4, UR54, 0x654, UR4 ;  /* 0x0000065436047896 */ /* 0x000fe20008000004 */
[C---:B------:R-:W-:Y:S02]  /*6d80*/  SHF.L.U32 R38, R39.reuse, 0x10, RZ ;  /* 0x0000001027267819 */ /* 0x040fe400000006ff */
[----:B------:R-:W-:Y:S01]  /*6d90*/  LOP3.LUT R39, R39, 0xffff0000, RZ, 0xc0, !PT ;  /* 0xffff000027277812 */ /* 0x000fe200078ec0ff */
[C---:B-1----:R-:W-:Y:S01]  /*6da0*/  FMUL R4, R24.reuse, R4 ;  /* 0x0000000418047220 */ /* 0x042fe20000400000 */
[C---:B------:R-:W-:Y:S01]  /*6db0*/  FMUL R5, R24.reuse, R5 ;  /* 0x0000000518057220 */ /* 0x040fe20000400000 */
[----:B------:R-:W-:Y:S03]  /*6dc0*/  FMUL R6, R24, R6 ;  /* 0x0000000618067220 */ /* 0x000fe60000400000 */
[----:B------:R-:W-:Y:S01]  /*6dd0*/  SYNCS.ARRIVE.TRANS64.RED.A1T0 RZ, [UR4], RZ ;  /* 0x000000ffffff79a7 */ /* 0x000fe20008100404 */
[C---:B------:R-:W-:Y:S01]  /*6de0*/  FFMA R4, R26.reuse, R20, R4 ;  /* 0x000000141a047223 */ /* 0x040fe20000000004 */
[C---:B------:R-:W-:Y:S01]  /*6df0*/  FFMA R5, R26.reuse, R21, R5 ;  /* 0x000000151a057223 */ /* 0x040fe20000000005 */
[----:B------:R-:W-:Y:S01]  /*6e00*/  FFMA R6, R26, R25, R6 ;  /* 0x000000191a067223 */ /* 0x000fe20000000006 */
[C---:B------:R-:W-:Y:S01]  /*6e10*/  FMUL R7, R24.reuse, R7 ;  /* 0x0000000718077220 */ /* 0x040fe20000400000 */
[C---:B------:R-:W-:Y:S01]  /*6e20*/  FMUL R8, R24.reuse, R8 ;  /* 0x0000000818087220 */ /* 0x040fe20000400000 */
[----:B------:R-:W-:Y:S01]  /*6e30*/  FMUL R9, R24, R9 ;  /* 0x0000000918097220 */ /* 0x000fe20000400000 */
[----:B------:R-:W-:Y:S01]  /*6e40*/  F2FP.BF16.F32.PACK_AB R4, R5, R4 ;  /* 0x000000040504723e */ /* 0x000fe200000010ff */
[C---:B------:R-:W-:Y:S01]  /*6e50*/  FFMA R7, R26.reuse, R27, R7 ;  /* 0x0000001b1a077223 */ /* 0x040fe20000000007 */
[C---:B------:R-:W-:Y:S01]  /*6e60*/  FFMA R8, R26.reuse, R28, R8 ;  /* 0x0000001c1a087223 */ /* 0x040fe20000000008 */
[----:B------:R-:W-:Y:S01]  /*6e70*/  FFMA R9, R26, R29, R9 ;  /* 0x0000001d1a097223 */ /* 0x000fe20000000009 */
[C---:B------:R-:W-:Y:S01]  /*6e80*/  FMUL R10, R24.reuse, R10 ;  /* 0x0000000a180a7220 */ /* 0x040fe20000400000 */
[C---:B------:R-:W-:Y:S01]  /*6e90*/  FMUL R11, R24.reuse, R11 ;  /* 0x0000000b180b7220 */ /* 0x040fe20000400000 */
[----:B------:R-:W-:Y:S01]  /*6ea0*/  F2FP.BF16.F32.PACK_AB R5, R7, R6 ;  /* 0x000000060705723e */ /* 0x000fe200000010ff */
[C---:B------:R-:W-:Y:S01]  /*6eb0*/  FMUL R0, R24.reuse, R12 ;  /* 0x0000000c18007220 */ /* 0x040fe20000400000 */
[----:B------:R-:W-:Y:S01]  /*6ec0*/  FMUL R2, R24, R13 ;  /* 0x0000000d18027220 */ /* 0x000fe20000400000 */
[----:B------:R-:W-:Y:S01]  /*6ed0*/  FFMA R10, R26, R30, R10 ;  /* 0x0000001e1a0a7223 */ /* 0x000fe2000000000a */
[----:B------:R-:W-:Y:S01]  /*6ee0*/  FMUL R3, R24, R14 ;  /* 0x0000000e18037220 */ /* 0x000fe20000400000 */
[----:B------:R-:W-:Y:S01]  /*6ef0*/  F2FP.BF16.F32.PACK_AB R6, R9, R8 ;  /* 0x000000080906723e */ /* 0x000fe200000010ff */
[----:B------:R-:W-:Y:S01]  /*6f00*/  FFMA R11, R26, R31, R11 ;  /* 0x0000001f1a0b7223 */ /* 0x000fe2000000000b */
[C---:B------:R-:W-:Y:S01]  /*6f10*/  FMUL R15, R24.reuse, R15 ;  /* 0x0000000f180f7220 */ /* 0x040fe20000400000 */
[----:B------:R-:W-:Y:S01]  /*6f20*/  FMUL R12, R24, R16 ;  /* 0x00000010180c7220 */ /* 0x000fe20000400000 */
[----:B------:R-:W-:Y:S01]  /*6f30*/  FFMA R0, R26, R32, R0 ;  /* 0x000000201a007223 */ /* 0x000fe20000000000 */
[----:B------:R-:W-:Y:S01]  /*6f40*/  MOV R8, UR45 ;  /* 0x0000002d00087c02 */ /* 0x000fe20008000f00 */
[----:B------:R-:W-:Y:S01]  /*6f50*/  FMUL R13, R24, R17 ;  /* 0x00000011180d7220 */ /* 0x000fe20000400000 */
[----:B------:R-:W-:Y:S01]  /*6f60*/  FFMA R2, R26, R33, R2 ;  /* 0x000000211a027223 */ /* 0x000fe20000000002 */
[----:B------:R-:W-:Y:S01]  /*6f70*/  FMUL R14, R24, R18 ;  /* 0x00000012180e7220 */ /* 0x000fe20000400000 */
[C---:B------:R-:W-:Y:S01]  /*6f80*/  FFMA R3, R26.reuse, R34, R3 ;  /* 0x000000221a037223 */ /* 0x040fe20000000003 */
[----:B------:R-:W-:Y:S01]  /*6f90*/  FFMA R15, R26, R35, R15 ;  /* 0x000000231a0f7223 */ /* 0x000fe2000000000f */
[----:B------:R-:W-:Y:S01]  /*6fa0*/  FMUL R19, R24, R19 ;  /* 0x0000001318137220 */ /* 0x000fe20000400000 */
[----:B------:R-:W-:Y:S01]  /*6fb0*/  FFMA R12, R26, R36, R12 ;  /* 0x000000241a0c7223 */ /* 0x000fe2000000000c */
[----:B------:R-:W-:Y:S01]  /*6fc0*/  LEA R8, R8, R44, 0xb ;  /* 0x0000002c08087211 */ /* 0x000fe200078e58ff */
        /* <DEDUP_REMOVED lines=21> */
[----:B------:R-:W-:Y:S02]  /*7120*/  ULEA UR5, UR45, UR44, 0xc ;  /* 0x0000002c2d057291 */ /* 0x000fe4000f8e60ff */
[----:B------:R-:W-:Y:S02]  /*7130*/  UIADD3 UR9, UPT, UPT, UR49, 0x20, URZ ;  /* 0x0000002031097890 */ /* 0x000fe4000fffe0ff */
[----:B------:R-:W-:Y:S01]  /*7140*/  UIADD3 UR8, UPT, UPT, UR5, 0x200, URZ ;  /* 0x0000020005087890 */ /* 0x000fe2000fffe0ff */
[----:B------:R-:W-:Y:S01]  /*7150*/  UMOV UR10, UR50 ;  /* 0x00000032000a7c82 */ /* 0x000fe20008000000 */
[----:B------:R-:W-:Y:S01]  /*7160*/  UMOV UR11, UR36 ;  /* 0x00000024000b7c82 */ /* 0x000fe20008000000 */
[----:B--2---:R-:W-:Y:S04]  /*7170*/  UIADD3 UR4, UP0, UPT, UR6, 0x680, URZ ;  /* 0x0000068006047890 */ /* 0x004fe8000ff1e0ff */
[----:B------:R-:W-:Y:S09]  /*7180*/  UIADD3.X UR5, UPT, UPT, URZ, UR7, URZ, UP0, !UPT ;  /* 0x00000007ff057290 */ /* 0x000ff200087fe4ff */
[----:B------:R2:W-:Y:S02]  /*7190*/  UTMASTG.3D [UR8], [UR4] ;  /* 0x00000008040073b5 */ /* 0x0005e40008010000 */
[----:B--2---:R0:W-:Y:S02]  /*71a0*/  UTMACMDFLUSH ;  /* 0x00000000000079b7 */ /* 0x0041e40000000000 */
.L_x_113:
[----:B------:R-:W-:Y:S05]  /*71b0*/  BSYNC.RECONVERGENT B0 ;  /* 0x0000000000007941 */ /* 0x000fea0003800200 */
.L_x_112:
[----:B------:R-:W-:Y:S01]  /*71c0*/  UIADD3 UR4, UPT, UPT, UR45, 0x1, URZ ;  /* 0x000000012d047890 */ /* 0x000fe2000fffe0ff */
[----:B------:R-:W-:Y:S03]  /*71d0*/  BSSY.RECONVERGENT B0, `(.L_x_114) ;  /* 0x0000008000007945 */ /* 0x000fe60003800200 */
[----:B------:R-:W-:Y:S04]  /*71e0*/  UISETP.NE.AND UP0, UPT, UR4, 0x3, UPT ;  /* 0x000000030400788c */ /* 0x000fe8000bf05270 */
[----:B------:R-:W-:Y:S02]  /*71f0*/  UISETP.EQ.XOR UP1, UPT, UR47, 0x3, !UP0 ;  /* 0x000000032f00788c */ /* 0x000fe4000c722a70 */
[----:B------:R-:W-:Y:S02]  /*7200*/  USEL UR46, UR4, URZ, UP0 ;  /* 0x000000ff042e7287 */ /* 0x000fe40008000000 */
[----:B------:R-:W-:Y:S04]  /*7210*/  USEL UR5, URZ, 0x1, !UP1 ;  /* 0x00000001ff057887 */ /* 0x000fe8000c800000 */
[----:B------:R-:W-:Y:S01]  /*7220*/  ULOP3.LUT UR55, UR55, UR5, URZ, 0x3c, !UPT ;  /* 0x0000000537377292 */ /* 0x000fe2000f8e3cff */
[----:B------:R-:W-:Y:S11]  /*7230*/  @P0 BRA `(.L_x_115) ;  /* 0x0000000000040947 */ /* 0x000ff60003800000 */
[----:B------:R-:W-:Y:S04]  /*7240*/  DEPBAR.LE SB0, 0x1 ;  /* 0x000080400000791a */ /* 0x000fe80000000000 */
.L_x_115:
[----:B------:R-:W-:Y:S05]  /*7250*/  BSYNC.RECONVERGENT B0 ;  /* 0x0000000000007941 */ /* 0x000fea0003800200 */
.L_x_114:
[----:B------:R-:W-:Y:S01]  /*7260*/  BAR.SYNC.DEFER_BLOCKING 0x1, 0x80 ;  /* 0x0042000000007b1d */ /* 0x000fe20000010000 */
[----:B------:R-:W-:Y:S01]  /*7270*/  UISETP.NE.AND UP0, UPT, UR53, -0x2, UPT ;  /* 0xfffffffe3500788c */ /* 0x000fe2000bf05270 */
[----:B------:R-:W-:Y:S08]  /*7280*/  IADD3 R22, PT, PT, R22, 0x1, RZ ;  /* 0x0000000116167810 */ /* 0x000ff00007ffe0ff */
[----:B------:R-:W-:Y:S05]  /*7290*/  BRA.U !UP0, `(.L_x_116) ;  /* 0x0000000108287547 */ /* 0x000fea000b800000 */
[----:B------:R-:W-:Y:S01]  /*72a0*/  ISETP.NE.AND P0, PT, R61, RZ, PT ;  /* 0x000000ff3d00720c */ /* 0x000fe20003f05270 */
[----:B------:R-:W-:Y:S01]  /*72b0*/  IMAD.U32 R2, RZ, RZ, UR52 ;  /* 0x00000034ff027e24 */ /* 0x000fe2000f8e00ff */
[----:B------:R-:W-:Y:S01]  /*72c0*/  UIADD3 UR4, UPT, UPT, UR52, 0x1, URZ ;  /* 0x0000000134047890 */ /* 0x000fe2000fffe0ff */
[----:B------:R-:W-:Y:S03]  /*72d0*/  IMAD.U32 R0, RZ, RZ, UR54 ;  /* 0x00000036ff007e24 */ /* 0x000fe6000f8e00ff */
[----:B------:R-:W-:Y:S04]  /*72e0*/  UISETP.NE.AND UP0, UPT, UR4, 0x3, UPT ;  /* 0x000000030400788c */ /* 0x000fe8000bf05270 */
[----:B------:R-:W-:Y:S03]  /*72f0*/  USEL UR52, UR4, URZ, UP0 ;  /* 0x000000ff04347287 */ /* 0x000fe60008000000 */
[----:B------:R-:W-:Y:S05]  /*7300*/  @P0 LEA R2, R2, UR44, 0x3 ;  /* 0x0000002c02020c11 */ /* 0x000fea000f8e18ff */
[----:B------:R-:W-:Y:S05]  /*7310*/  @P0 VIADD R2, R2, 0x58 ;  /* 0x0000005802020836 */ /* 0x000fea0000000000 */
[----:B------:R-:W-:Y:S04]  /*7320*/  @P0 PRMT R0, R0, 0x654, R2 ;  /* 0x0000065400000816 */ /* 0x000fe80000000002 */
[----:B------:R2:W-:Y:S03]  /*7330*/  @P0 SYNCS.ARRIVE.TRANS64.RED.A1T0 RZ, [R0+URZ], RZ ;  /* 0x000000ff00ff09a7 */ /* 0x0005e600081004ff */
.L_x_116:
[----:B------:R-:W-:Y:S01]  /*7340*/  R2UR UR6, R60 ;  /* 0x000000003c0672ca */ /* 0x000fe200000e0000 */
[----:B------:R-:W-:Y:S01]  /*7350*/  UIADD3 UR53, UPT, UPT, UR53, 0x2, URZ ;  /* 0x0000000235357890 */ /* 0x000fe2000fffe0ff */
[----:B------:R-:W-:Y:S02]  /*7360*/  R2UR UR5, R47 ;  /* 0x000000002f0572ca */ /* 0x000fe400000e0000 */
[----:B------:R-:W-:Y:S02]  /*7370*/  R2UR UR4, R48 ;  /* 0x00000000300472ca */ /* 0x000fe400000e0000 */
[----:B------:R-:W-:Y:S02]  /*7380*/  R2UR UR36, R58 ;  /* 0x000000003a2472ca */ /* 0x000fe400000e0000 */
[----:B------:R-:W-:Y:S02]  /*7390*/  ISETP.NE.AND P0, PT, R51, 0x2, PT ;  /* 0x000000023300780c */ /* 0x000fe40003f05270 */
[----:B------:R-:W-:Y:S02]  /*73a0*/  ISETP.NE.AND P1, PT, R22, 0x4, PT ;  /* 0x000000041600780c */ /* 0x000fe40003f25270 */
[----:B------:R-:W-:Y:S01]  /*73b0*/  SEL R2, RZ, 0x1, P0 ;  /* 0x00000001ff027807 */ /* 0x000fe20000000000 */
[----:B------:R-:W-:Y:S01]  /*73c0*/  UISETP.NE.AND UP0, UPT, UR6, URZ, UPT ;  /* 0x000000ff0600728c */ /* 0x000fe2000bf05270 */
[----:B--2---:R-:W-:Y:S01]  /*73d0*/  SEL R0, RZ, 0x1, P1 ;  /* 0x00000001ff007807 */ /* 0x004fe20000800000 */
[----:B------:R-:W-:Y:S01]  /*73e0*/  UIADD3 UR32, UPT, UPT, UR37, UR5, URZ ;  /* 0x0000000525207290 */ /* 0x000fe2000fffe0ff */
[----:B------:R-:W-:Y:S01]  /*73f0*/  LOP3.LUT R52, R52, R2, RZ, 0x3c, !PT ;  /* 0x0000000234347212 */ /* 0x000fe200078e3cff */
[----:B------:R-:W-:Y:S01]  /*7400*/  UIADD3 UR29, UPT, UPT, UR38, UR4, URZ ;  /* 0x00000004261d7290 */ /* 0x000fe2000fffe0ff */
[----:B------:R-:W-:Y:S02]  /*7410*/  LOP3.LUT R53, R53, R0, RZ, 0x3c, !PT ;  /* 0x0000000035357212 */ /* 0x000fe400078e3cff */
[----:B------:R-:W-:Y:S02]  /*7420*/  SEL R51, R51, RZ, P0 ;  /* 0x000000ff33337207 */ /* 0x000fe40000000000 */
[----:B------:R-:W-:Y:S01]  /*7430*/  SEL R22, R22, RZ, P1 ;  /* 0x000000ff16167207 */ /* 0x000fe20000800000 */
[----:B------:R-:W-:Y:S06]  /*7440*/  BRA.U UP0, `(.L_x_117) ;  /* 0xffffffdd005c7547 */ /* 0x000fec000b83ffff */
[----:B------:R-:W-:-:S13]  /*7450*/  R2UR UR4, R49 ;  /* 0x00000000310472ca */ /* 0x000fda00000e0000 */
[----:B------:R-:W-:-:S09]  /*7460*/  UISETP.NE.AND UP0, UPT, UR4, URZ, UPT ;  /* 0x000000ff0400728c */ /* 0x000fd2000bf05270 */
[----:B------:R-:W-:Y:S05]  /*7470*/  BRA.U !UP0, `(.L_x_118) ;  /* 0x0000000108487547 */ /* 0x000fea000b800000 */
[----:B------:R-:W2:Y:S02]  /*7480*/  LDCU.64 UR4, c[0x0][0x890] ;  /* 0x00011200ff0477ac */ /* 0x000ea40008000a00 */
[----:B--2---:R-:W-:-:S04]  /*7490*/  UISETP.NE.U32.AND UP0, UPT, UR4, URZ, UPT ;  /* 0x000000ff0400728c */ /* 0x004fc8000bf05070 */
[----:B------:R-:W-:-:S09]  /*74a0*/  UISETP.NE.AND.EX UP0, UPT, UR5, URZ, UPT, UP0 ;  /* 0x000000ff0500728c */ /* 0x000fd2000bf05300 */
[----:B------:R-:W-:Y:S05]  /*74b0*/  BRA.U UP0, `(.L_x_119) ;  /* 0x00000001000c7547 */ /* 0x000fea000b800000 */
[----:B------:R-:W-:-:S13]  /*74c0*/  FSETP.NEU.AND P0, PT, R26, RZ, PT ;  /* 0x000000ff1a00720b */ /* 0x000fda0003f0d000 */
[----:B------:R-:W-:Y:S05]  /*74d0*/  @!P0 EXIT ;  /* 0x000000000000894d */ /* 0x000fea0003800000 */
[----:B------:R-:W-:Y:S05]  /*74e0*/  BRA `(.L_x_118) ;  /* 0x00000000002c7947 */ /* 0x000fea0003800000 */
.L_x_119:
[----:B------:R-:W-:Y:S01]  /*74f0*/  ISETP.NE.AND P0, PT, R50, RZ, PT ;  /* 0x000000ff3200720c */ /* 0x000fe20003f05270 */
[----:B------:R-:W-:-:S12]  /*7500*/  BSSY.RECONVERGENT B0, `(.L_x_118) ;  /* 0x0000009000007945 */ /* 0x000fd80003800200 */
[----:B------:R-:W-:Y:S05]  /*7510*/  @P0 BRA `(.L_x_120) ;  /* 0x0000000000140947 */ /* 0x000fea0003800000 */
[----:B------:R-:W2:Y:S02]  /*7520*/  LDCU.64 UR4, c[0x0][0x888] ;  /* 0x00011100ff0477ac */ /* 0x000ea40008000a00 */
[----:B--2---:R-:W-:-:S04]  /*7530*/  ISETP.NE.U32.AND P0, PT, RZ, UR4, PT ;  /* 0x00000004ff007c0c */ /* 0x004fc8000bf05070 */
[----:B------:R-:W-:-:S13]  /*7540*/  ISETP.NE.AND.EX P0, PT, RZ, UR5, PT, P0 ;  /* 0x00000005ff007c0c */ /* 0x000fda000bf05300 */
[----:B------:R-:W-:Y:S05]  /*7550*/  @!P0 EXIT ;  /* 0x000000000000894d */ /* 0x000fea0003800000 */
[----:B------:R-:W-:Y:S05]  /*7560*/  BRA `(.L_x_121) ;  /* 0x0000000000087947 */ /* 0x000fea0003800000 */
.L_x_120:
[----:B------:R-:W-:-:S13]  /*7570*/  FSETP.NEU.AND P0, PT, R26, RZ, PT ;  /* 0x000000ff1a00720b */ /* 0x000fda0003f0d000 */
[----:B------:R-:W-:Y:S05]  /*7580*/  @!P0 EXIT ;  /* 0x000000000000894d */ /* 0x000fea0003800000 */
.L_x_121:
[----:B------:R-:W-:Y:S05]  /*7590*/  BSYNC.RECONVERGENT B0 ;  /* 0x0000000000007941 */ /* 0x000fea0003800200 */
.L_x_118:
[----:B------:R-:W-:Y:S01]  /*75a0*/  ULEA UR4, UR52, UR44, 0x3 ;  /* 0x0000002c34047291 */ /* 0x000fe2000f8e18ff */
[----:B------:R-:W-:-:S04]  /*75b0*/  DEPBAR.LE SB0, 0x0 ;  /* 0x000080000000791a */ /* 0x000fc80000000000 */
[----:B------:R-:W-:-:S04]  /*75c0*/  UIADD3 UR4, UPT, UPT, UR4, 0x58, URZ ;  /* 0x0000005804047890 */ /* 0x000fc8000fffe0ff */
[----:B------:R-:W-:-:S09]  /*75d0*/  UPRMT UR4, UR54, 0x654, UR4 ;  /* 0x0000065436047896 */ /* 0x000fd20008000004 */
[----:B------:R-:W-:Y:S01]  /*75e0*/  SYNCS.ARRIVE.TRANS64.RED.A1T0 RZ, [UR4], RZ ;  /* 0x000000ffffff79a7 */ /* 0x000fe20008100404 */
[----:B------:R-:W-:Y:S05]  /*75f0*/  EXIT ;  /* 0x000000000000794d */ /* 0x000fea0003800000 */
.L_x_24:
[----:B--2---:R2:W3:Y:S02]  /*7600*/  SYNCS.PHASECHK.TRANS64.TRYWAIT P0, [R0+URZ+0xf0], R2 ;  /* 0x0000f002000075a7 */ /* 0x0044e400080011ff */
[----:B---3--:R-:W-:Y:S05]  /*7610*/  @!P0 NANOSLEEP.SYNCS 0x989680 ;  /* 0x009896800000895d */ /* 0x008fea0003900000 */
[----:B------:R-:W3:Y:S02]  /*7620*/  @!P0 SYNCS.PHASECHK.TRANS64 P0, [R0+URZ+0xf0], R2 ;  /* 0x0000f002000085a7 */ /* 0x000ee400080010ff */
[----:B---3--:R-:W-:Y:S05]  /*7630*/  @!P0 BRA `(.L_x_24) ;  /* 0xfffffffc00f08947 */ /* 0x008fea000383ffff */
[----:B------:R-:W-:Y:S05]  /*7640*/  BRA `(.L_x_122) ;  /* 0xffffffa000e87947 */ /* 0x000fea000383ffff */
.L_x_27:
[----:B-1----:R-:W-:-:S07]  /*7650*/  MOV R0, UR33 ;  /* 0x0000002100007c02 */ /* 0x002fce0008000f00 */
.L_x_123:
[----:B-1----:R1:W2:Y:S02]  /*7660*/  SYNCS.PHASECHK.TRANS64.TRYWAIT P0, [R0+URZ+0x20], R3 ;  /* 0x00002003000075a7 */ /* 0x0022a400080011ff */
[----:B--2---:R-:W-:Y:S05]  /*7670*/  @!P0 NANOSLEEP.SYNCS 0x989680 ;  /* 0x009896800000895d */ /* 0x004fea0003900000 */
[----:B------:R-:W2:Y:S02]  /*7680*/  @!P0 SYNCS.PHASECHK.TRANS64 P0, [R0+URZ+0x20], R3 ;  /* 0x00002003000085a7 */ /* 0x000ea400080010ff */
[----:B--2---:R-:W-:Y:S05]  /*7690*/  @!P0 BRA `(.L_x_123) ;  /* 0xfffffffc00f08947 */ /* 0x004fea000383ffff */
[----:B------:R-:W-:Y:S05]  /*76a0*/  BRA `(.L_x_26) ;  /* 0xffffffa400347947 */ /* 0x000fea000383ffff */
.L_x_34:
[----:B-1----:R-:W-:-:S07]  /*76b0*/  MOV R0, UR17 ;  /* 0x0000001100007c02 */ /* 0x002fce0008000f00 */
.L_x_124:
[----:B-1----:R1:W2:Y:S02]  /*76c0*/  SYNCS.PHASECHK.TRANS64.TRYWAIT P0, [R0+URZ+0x20], R3 ;  /* 0x00002003000075a7 */ /* 0x0022a400080011ff */
[----:B--2---:R-:W-:Y:S05]  /*76d0*/  @!P0 NANOSLEEP.SYNCS 0x989680 ;  /* 0x009896800000895d */ /* 0x004fea0003900000 */
[----:B------:R-:W2:Y:S02]  /*76e0*/  @!P0 SYNCS.PHASECHK.TRANS64 P0, [R0+URZ+0x20], R3 ;  /* 0x00002003000085a7 */ /* 0x000ea400080010ff */
[----:B--2---:R-:W-:Y:S05]  /*76f0*/  @!P0 BRA `(.L_x_124) ;  /* 0xfffffffc00f08947 */ /* 0x004fea000383ffff */
[----:B------:R-:W-:Y:S05]  /*7700*/  BRA `(.L_x_33) ;  /* 0xffffffa800007947 */ /* 0x000fea000383ffff */
.L_x_39:
[----:B-1----:R1:W2:Y:S02]  /*7710*/  SYNCS.PHASECHK.TRANS64.TRYWAIT P0, [R3+URZ+0x80], R0 ;  /* 0x00008000030075a7 */ /* 0x0022a400080011ff */
[----:B--2---:R-:W-:Y:S05]  /*7720*/  @!P0 NANOSLEEP.SYNCS 0x989680 ;  /* 0x009896800000895d */ /* 0x004fea0003900000 */
[----:B------:R-:W2:Y:S02]  /*7730*/  @!P0 SYNCS.PHASECHK.TRANS64 P0, [R3+URZ+0x80], R0 ;  /* 0x00008000030085a7 */ /* 0x000ea400080010ff */
[----:B--2---:R-:W-:Y:S05]  /*7740*/  @!P0 BRA `(.L_x_39) ;  /* 0xfffffffc00f08947 */ /* 0x004fea000383ffff */
[----:B------:R-:W-:Y:S05]  /*7750*/  BRA `(.L_x_125) ;  /* 0xffffffa800b47947 */ /* 0x000fea000383ffff */
.L_x_43:
[----:B------:R-:W-:-:S07]  /*7760*/  MOV R0, UR4 ;  /* 0x0000000400007c02 */ /* 0x000fce0008000f00 */
.L_x_126:
[----:B-1----:R1:W2:Y:S02]  /*7770*/  SYNCS.PHASECHK.TRANS64.TRYWAIT P0, [R0+URZ], R2 ;  /* 0x00000002000075a7 */ /* 0x0022a400080011ff */
[----:B--2---:R-:W-:Y:S05]  /*7780*/  @!P0 NANOSLEEP.SYNCS 0x989680 ;  /* 0x009896800000895d */ /* 0x004fea0003900000 */
[----:B------:R-:W2:Y:S02]  /*7790*/  @!P0 SYNCS.PHASECHK.TRANS64 P0, [R0+URZ], R2 ;  /* 0x00000002000085a7 */ /* 0x000ea400080010ff */
[----:B--2---:R-:W-:Y:S05]  /*77a0*/  @!P0 BRA `(.L_x_126) ;  /* 0xfffffffc00f08947 */ /* 0x004fea000383ffff */
[----:B------:R-:W-:Y:S05]  /*77b0*/  BRA `(.L_x_127) ;  /* 0xffffffb000607947 */ /* 0x000fea000383ffff */
.L_x_44:
[----:B------:R-:W-:-:S07]  /*77c0*/  MOV R0, UR5 ;  /* 0x0000000500007c02 */ /* 0x000fce0008000f00 */
.L_x_128:
[----:B-1----:R1:W2:Y:S02]  /*77d0*/  SYNCS.PHASECHK.TRANS64.TRYWAIT P0, [R0+URZ], R3 ;  /* 0x00000003000075a7 */ /* 0x0022a400080011ff */
[----:B--2---:R-:W-:Y:S05]  /*77e0*/  @!P0 NANOSLEEP.SYNCS 0x989680 ;  /* 0x009896800000895d */ /* 0x004fea0003900000 */
[----:B------:R-:W2:Y:S02]  /*77f0*/  @!P0 SYNCS.PHASECHK.TRANS64 P0, [R0+URZ], R3 ;  /* 0x00000003000085a7 */ /* 0x000ea400080010ff */
[----:B--2---:R-:W-:Y:S05]  /*7800*/  @!P0 BRA `(.L_x_128) ;  /* 0xfffffffc00f08947 */ /* 0x004fea000383ffff */
[----:B------:R-:W-:Y:S05]  /*7810*/  BRA `(.L_x_129) ;  /* 0xffffffb0006c7947 */ /* 0x000fea000383ffff */
.L_x_45:
[----:B------:R-:W-:-:S07]  /*7820*/  MOV R0, UR5 ;  /* 0x0000000500007c02 */ /* 0x000fce0008000f00 */
.L_x_130:
[----:B-1----:R1:W2:Y:S02]  /*7830*/  SYNCS.PHASECHK.TRANS64.TRYWAIT P0, [R0+URZ], R3 ;  /* 0x00000003000075a7 */ /* 0x0022a400080011ff */
[----:B--2---:R-:W-:Y:S05]  /*7840*/  @!P0 NANOSLEEP.SYNCS 0x989680 ;  /* 0x009896800000895d */ /* 0x004fea0003900000 */
[----:B------:R-:W2:Y:S02]  /*7850*/  @!P0 SYNCS.PHASECHK.TRANS64 P0, [R0+URZ], R3 ;  /* 0x00000003000085a7 */ /* 0x000ea400080010ff */
[----:B--2---:R-:W-:Y:S05]  /*7860*/  @!P0 BRA `(.L_x_130) ;  /* 0xfffffffc00f08947 */ /* 0x004fea000383ffff */
[----:B------:R-:W-:Y:S05]  /*7870*/  BRA `(.L_x_131) ;  /* 0xffffffb000787947 */ /* 0x000fea000383ffff */
.L_x_48:
[----:B--2---:R2:W3:Y:S02]  /*7880*/  SYNCS.PHASECHK.TRANS64.TRYWAIT P0, [R2+URZ+0xe0], R4 ;  /* 0x0000e004020075a7 */ /* 0x0044e400080011ff */
[----:B---3--:R-:W-:Y:S05]  /*7890*/  @!P0 NANOSLEEP.SYNCS 0x989680 ;  /* 0x009896800000895d */ /* 0x008fea0003900000 */
[----:B------:R-:W3:Y:S02]  /*78a0*/  @!P0 SYNCS.PHASECHK.TRANS64 P0, [R2+URZ+0xe0], R4 ;  /* 0x0000e004020085a7 */ /* 0x000ee400080010ff */
[----:B---3--:R-:W-:Y:S05]  /*78b0*/  @!P0 BRA `(.L_x_48) ;  /* 0xfffffffc00f08947 */ /* 0x008fea000383ffff */
[----:B------:R-:W-:Y:S05]  /*78c0*/  BRA `(.L_x_132) ;  /* 0xffffffb000d47947 */ /* 0x000fea000383ffff */
.L_x_49:
[----:B------:R-:W-:-:S07]  /*78d0*/  MOV R2, UR4 ;  /* 0x0000000400027c02 */ /* 0x000fce0008000f00 */
.L_x_133:
[----:B--2---:R2:W3:Y:S02]  /*78e0*/  SYNCS.PHASECHK.TRANS64.TRYWAIT P0, [R2+URZ+0x90], R5 ;  /* 0x00009005020075a7 */ /* 0x0044e400080011ff */
[----:B---3--:R-:W-:Y:S05]  /*78f0*/  @!P0 NANOSLEEP.SYNCS 0x989680 ;  /* 0x009896800000895d */ /* 0x008fea0003900000 */
[----:B------:R-:W3:Y:S02]  /*7900*/  @!P0 SYNCS.PHASECHK.TRANS64 P0, [R2+URZ+0x90], R5 ;  /* 0x00009005020085a7 */ /* 0x000ee400080010ff */
[----:B---3--:R-:W-:Y:S05]  /*7910*/  @!P0 BRA `(.L_x_133) ;  /* 0xfffffffc00f08947 */ /* 0x008fea000383ffff */
[----:B------:R-:W-:Y:S05]  /*7920*/  BRA `(.L_x_134) ;  /* 0xffffffb000e47947 */ /* 0x000fea000383ffff */
.L_x_50:
[----:B--2---:R2:W3:Y:S02]  /*7930*/  SYNCS.PHASECHK.TRANS64.TRYWAIT P1, [R2+URZ+0x80], R4 ;  /* 0x00008004020075a7 */ /* 0x0044e400080211ff */
[----:B---3--:R-:W-:Y:S05]  /*7940*/  @!P1 NANOSLEEP.SYNCS 0x989680 ;  /* 0x009896800000995d */ /* 0x008fea0003900000 */
[----:B------:R-:W3:Y:S02]  /*7950*/  @!P1 SYNCS.PHASECHK.TRANS64 P1, [R2+URZ+0x80], R4 ;  /* 0x00008004020095a7 */ /* 0x000ee400080210ff */
[----:B---3--:R-:W-:Y:S05]  /*7960*/  @!P1 BRA `(.L_x_50) ;  /* 0xfffffffc00f09947 */ /* 0x008fea000383ffff */
[----:B------:R-:W-:Y:S05]  /*7970*/  BRA `(.L_x_135) ;  /* 0xffffffb400147947 */ /* 0x000fea000383ffff */
.L_x_53:
[----:B------:R-:W-:-:S07]  /*7980*/  MOV R0, UR4 ;  /* 0x0000000400007c02 */ /* 0x000fce0008000f00 */
.L_x_136:
[----:B--2---:R2:W3:Y:S02]  /*7990*/  SYNCS.PHASECHK.TRANS64.TRYWAIT P0, [R0+URZ+0x90], R2 ;  /* 0x00009002000075a7 */ /* 0x0044e400080011ff */
[----:B---3--:R-:W-:Y:S05]  /*79a0*/  @!P0 NANOSLEEP.SYNCS 0x989680 ;  /* 0x009896800000895d */ /* 0x008fea0003900000 */
[----:B------:R-:W3:Y:S02]  /*79b0*/  @!P0 SYNCS.PHASECHK.TRANS64 P0, [R0+URZ+0x90], R2 ;  /* 0x00009002000085a7 */ /* 0x000ee400080010ff */
[----:B---3--:R-:W-:Y:S05]  /*79c0*/  @!P0 BRA `(.L_x_136) ;  /* 0xfffffffc00f08947 */ /* 0x008fea000383ffff */
[----:B------:R-:W-:Y:S05]  /*79d0*/  BRA `(.L_x_52) ;  /* 0xffffffb400687947 */ /* 0x000fea000383ffff */
.L_x_60:
[----:B-1----:R1:W2:Y:S02]  /*79e0*/  SYNCS.PHASECHK.TRANS64.TRYWAIT P1, [R0+URZ+0x80], R2 ;  /* 0x00008002000075a7 */ /* 0x0022a400080211ff */
[----:B--2---:R-:W-:Y:S05]  /*79f0*/  @!P1 NANOSLEEP.SYNCS 0x989680 ;  /* 0x009896800000995d */ /* 0x004fea0003900000 */
[----:B------:R-:W2:Y:S02]  /*7a00*/  @!P1 SYNCS.PHASECHK.TRANS64 P1, [R0+URZ+0x80], R2 ;  /* 0x00008002000095a7 */ /* 0x000ea400080210ff */
[----:B--2---:R-:W-:Y:S05]  /*7a10*/  @!P1 BRA `(.L_x_60) ;  /* 0xfffffffc00f09947 */ /* 0x004fea000383ffff */
[----:B------:R-:W-:Y:S05]  /*7a20*/  BRA `(.L_x_137) ;  /* 0xffffffb800cc7947 */ /* 0x000fea000383ffff */
.L_x_61:
[----:B------:R-:W-:-:S07]  /*7a30*/  MOV R2, UR23 ;  /* 0x0000001700027c02 */ /* 0x000fce0008000f00 */
.L_x_138:
[----:B-1----:R1:W2:Y:S02]  /*7a40*/  SYNCS.PHASECHK.TRANS64.TRYWAIT P0, [R2+URZ+0xc0], R0 ;  /* 0x0000c000020075a7 */ /* 0x0022a400080011ff */
[----:B--2---:R-:W-:Y:S05]  /*7a50*/  @!P0 NANOSLEEP.SYNCS 0x989680 ;  /* 0x009896800000895d */ /* 0x004fea0003900000 */
[----:B------:R-:W2:Y:S02]  /*7a60*/  @!P0 SYNCS.PHASECHK.TRANS64 P0, [R2+URZ+0xc0], R0 ;  /* 0x0000c000020085a7 */ /* 0x000ea400080010ff */
[----:B--2---:R-:W-:Y:S05]  /*7a70*/  @!P0 BRA `(.L_x_138) ;  /* 0xfffffffc00f08947 */ /* 0x004fea000383ffff */
[----:B------:R-:W-:Y:S05]  /*7a80*/  BRA `(.L_x_139) ;  /* 0xffffffbc001c7947 */ /* 0x000fea000383ffff */
.L_x_64:
[----:B------:R-:W-:Y:S07]  /*7a90*/  MOV R0, UR5 ;  /* 0x0000000500007c02 */ /* 0x000fee0008000f00 */
.L_x_140:
[----:B-1----:R1:W2:Y:S02]  /*7aa0*/  SYNCS.PHASECHK.TRANS64.TRYWAIT P0, [R0+URZ], R2 ;  /* 0x00000002000075a7 */ /* 0x0022a400080011ff */
[----:B--2---:R-:W-:Y:S05]  /*7ab0*/  @!P0 NANOSLEEP.SYNCS 0x989680 ;  /* 0x009896800000895d */ /* 0x004fea0003900000 */
[----:B------:R-:W2:Y:S02]  /*7ac0*/  @!P0 SYNCS.PHASECHK.TRANS64 P0, [R0+URZ], R2 ;  /* 0x00000002000085a7 */ /* 0x000ea400080010ff */
[----:B--2---:R-:W-:Y:S05]  /*7ad0*/  @!P0 BRA `(.L_x_140) ;  /* 0xfffffffc00f08947 */ /* 0x004fea000383ffff */
[----:B------:R-:W-:Y:S05]  /*7ae0*/  BRA `(.L_x_63) ;  /* 0xffffffbc00387947 */ /* 0x000fea000383ffff */
.L_x_67:
[----:B------:R-:W-:-:S07]  /*7af0*/  MOV R0, UR4 ;  /* 0x0000000400007c02 */ /* 0x000fce0008000f00 */
.L_x_141:
[----:B--2---:R2:W4:Y:S02]  /*7b00*/  SYNCS.PHASECHK.TRANS64.TRYWAIT P0, [R0+URZ], R2 ;  /* 0x00000002000075a7 */ /* 0x00452400080011ff */
[----:B----4-:R-:W-:Y:S05]  /*7b10*/  @!P0 NANOSLEEP.SYNCS 0x989680 ;  /* 0x009896800000895d */ /* 0x010fea0003900000 */
[----:B------:R-:W4:Y:S02]  /*7b20*/  @!P0 SYNCS.PHASECHK.TRANS64 P0, [R0+URZ], R2 ;  /* 0x00000002000085a7 */ /* 0x000f2400080010ff */
[----:B----4-:R-:W-:Y:S05]  /*7b30*/  @!P0 BRA `(.L_x_141) ;  /* 0xfffffffc00f08947 */ /* 0x010fea000383ffff */
[----:B------:R-:W-:Y:S05]  /*7b40*/  BRA `(.L_x_142) ;  /* 0xffffffbc00ec7947 */ /* 0x000fea000383ffff */
.L_x_68:
[----:B------:R-:W-:-:S07]  /*7b50*/  MOV R0, UR5 ;  /* 0x0000000500007c02 */ /* 0x000fce0008000f00 */
.L_x_143:
[----:B-1----:R1:W2:Y:S02]  /*7b60*/  SYNCS.PHASECHK.TRANS64.TRYWAIT P0, [R0+URZ], R3 ;  /* 0x00000003000075a7 */ /* 0x0022a400080011ff */
[----:B--2---:R-:W-:Y:S05]  /*7b70*/  @!P0 NANOSLEEP.SYNCS 0x989680 ;  /* 0x009896800000895d */ /* 0x004fea0003900000 */
[----:B------:R-:W2:Y:S02]  /*7b80*/  @!P0 SYNCS.PHASECHK.TRANS64 P0, [R0+URZ], R3 ;  /* 0x00000003000085a7 */ /* 0x000ea400080010ff */
[----:B--2---:R-:W-:Y:S05]  /*7b90*/  @!P0 BRA `(.L_x_143) ;  /* 0xfffffffc00f08947 */ /* 0x004fea000383ffff */
[----:B------:R-:W-:Y:S05]  /*7ba0*/  BRA `(.L_x_144) ;  /* 0xffffffbc00f87947 */ /* 0x000fea000383ffff */
.L_x_69:
[----:B------:R-:W-:-:S07]  /*7bb0*/  MOV R0, UR5 ;  /* 0x0000000500007c02 */ /* 0x000fce0008000f00 */
.L_x_145:
[----:B-1----:R1:W2:Y:S02]  /*7bc0*/  SYNCS.PHASECHK.TRANS64.TRYWAIT P0, [R0+URZ], R3 ;  /* 0x00000003000075a7 */ /* 0x0022a400080011ff */
[----:B--2---:R-:W-:Y:S05]  /*7bd0*/  @!P0 NANOSLEEP.SYNCS 0x989680 ;  /* 0x009896800000895d */ /* 0x004fea0003900000 */
[----:B------:R-:W2:Y:S02]  /*7be0*/  @!P0 SYNCS.PHASECHK.TRANS64 P0, [R0+URZ], R3 ;  /* 0x00000003000085a7 */ /* 0x000ea400080010ff */
[----:B--2---:R-:W-:Y:S05]  /*7bf0*/  @!P0 BRA `(.L_x_145) ;  /* 0xfffffffc00f08947 */ /* 0x004fea000383ffff */
[----:B------:R-:W-:Y:S05]  /*7c00*/  BRA `(.L_x_146) ;  /* 0xffffffc000047947 */ /* 0x000fea000383ffff */
.L_x_70:
[----:B-1----:R-:W-:-:S07]  /*7c10*/  MOV R0, UR4 ;  /* 0x0000000400007c02 */ /* 0x002fce0008000f00 */
.L_x_147:
[----:B-1----:R1:W2:Y:S02]  /*7c20*/  SYNCS.PHASECHK.TRANS64.TRYWAIT P0, [R0+URZ], R2 ;  /* 0x00000002000075a7 */ /* 0x0022a400080011ff */
[----:B--2---:R-:W-:Y:S05]  /*7c30*/  @!P0 NANOSLEEP.SYNCS 0x989680 ;  /* 0x009896800000895d */ /* 0x004fea0003900000 */
[----:B------:R-:W2:Y:S02]  /*7c40*/  @!P0 SYNCS.PHASECHK.TRANS64 P0, [R0+URZ], R2 ;  /* 0x00000002000085a7 */ /* 0x000ea400080010ff */
[----:B--2---:R-:W-:Y:S05]  /*7c50*/  @!P0 BRA `(.L_x_147) ;  /* 0xfffffffc00f08947 */ /* 0x004fea000383ffff */
[----:B------:R-:W-:Y:S05]  /*7c60*/  BRA `(.L_x_148) ;  /* 0xffffffc000107947 */ /* 0x000fea000383ffff */
.L_x_75:
[----:B---3--:R3:W4:Y:S02]  /*7c70*/  SYNCS.PHASECHK.TRANS64.TRYWAIT P0, [R12+URZ+0x80], R0 ;  /* 0x000080000c0075a7 */ /* 0x00872400080011ff */
[----:B----4-:R-:W-:Y:S05]  /*7c80*/  @!P0 NANOSLEEP.SYNCS 0x989680 ;  /* 0x009896800000895d */ /* 0x010fea0003900000 */
[----:B------:R-:W4:Y:S02]  /*7c90*/  @!P0 SYNCS.PHASECHK.TRANS64 P0, [R12+URZ+0x80], R0 ;  /* 0x000080000c0085a7 */ /* 0x000f2400080010ff */
[----:B----4-:R-:W-:Y:S05]  /*7ca0*/  @!P0 BRA `(.L_x_75) ;  /* 0xfffffffc00f08947 */ /* 0x010fea000383ffff */
[----:B------:R-:W-:Y:S05]  /*7cb0*/  BRA `(.L_x_149) ;  /* 0xffffffc400207947 */ /* 0x000fea000383ffff */
.L_x_78:
[----:B-1----:R-:W-:Y:S07]  /*7cc0*/  MOV R0, UR24 ;  /* 0x0000001800007c02 */ /* 0x002fee0008000f00 */
.L_x_150:
[----:B-1----:R1:W3:Y:S02]  /*7cd0*/  SYNCS.PHASECHK.TRANS64.TRYWAIT P2, [R0+URZ+0x78], R6 ;  /* 0x00007806000075a7 */ /* 0x0022e400080411ff */
[----:B---3--:R-:W-:Y:S05]  /*7ce0*/  @!P2 NANOSLEEP.SYNCS 0x989680 ;  /* 0x009896800000a95d */ /* 0x008fea0003900000 */
[----:B------:R-:W3:Y:S02]  /*7cf0*/  @!P2 SYNCS.PHASECHK.TRANS64 P2, [R0+URZ+0x78], R6 ;  /* 0x000078060000a5a7 */ /* 0x000ee400080410ff */
[----:B---3--:R-:W-:Y:S05]  /*7d00*/  @!P2 BRA `(.L_x_150) ;  /* 0xfffffffc00f0a947 */ /* 0x008fea000383ffff */
[----:B------:R-:W-:Y:S05]  /*7d10*/  BRA `(.L_x_77) ;  /* 0xffffffc800847947 */ /* 0x000fea000383ffff */
.L_x_81:
[----:B------:R-:W-:Y:S07]  /*7d20*/  MOV R0, UR4 ;  /* 0x0000000400007c02 */ /* 0x000fee0008000f00 */
.L_x_151:
[----:B-1----:R1:W3:Y:S02]  /*7d30*/  SYNCS.PHASECHK.TRANS64.TRYWAIT P0, [R0+URZ+0x58], R9 ;  /* 0x00005809000075a7 */ /* 0x0022e400080011ff */
[----:B---3--:R-:W-:Y:S05]  /*7d40*/  @!P0 NANOSLEEP.SYNCS 0x989680 ;  /* 0x009896800000895d */ /* 0x008fea0003900000 */
[----:B------:R-:W3:Y:S02]  /*7d50*/  @!P0 SYNCS.PHASECHK.TRANS64 P0, [R0+URZ+0x58], R9 ;  /* 0x00005809000085a7 */ /* 0x000ee400080010ff */
[----:B---3--:R-:W-:Y:S05]  /*7d60*/  @!P0 BRA `(.L_x_151) ;  /* 0xfffffffc00f08947 */ /* 0x008fea000383ffff */
[----:B------:R-:W-:Y:S05]  /*7d70*/  BRA `(.L_x_152) ;  /* 0xffffffc800e47947 */ /* 0x000fea000383ffff */
.L_x_82:
[----:B------:R-:W-:Y:S07]  /*7d80*/  MOV R6, UR5 ;  /* 0x0000000500067c02 */ /* 0x000fee0008000f00 */
.L_x_153:
[----:B-1----:R1:W3:Y:S02]  /*7d90*/  SYNCS.PHASECHK.TRANS64.TRYWAIT P0, [R6+URZ+0x58], R0 ;  /* 0x00005800060075a7 */ /* 0x0022e400080011ff */
[----:B---3--:R-:W-:Y:S05]  /*7da0*/  @!P0 NANOSLEEP.SYNCS 0x989680 ;  /* 0x009896800000895d */ /* 0x008fea0003900000 */
[----:B------:R-:W3:Y:S02]  /*7db0*/  @!P0 SYNCS.PHASECHK.TRANS64 P0, [R6+URZ+0x58], R0 ;  /* 0x00005800060085a7 */ /* 0x000ee400080010ff */
[----:B---3--:R-:W-:Y:S05]  /*7dc0*/  @!P0 BRA `(.L_x_153) ;  /* 0xfffffffc00f08947 */ /* 0x008fea000383ffff */
[----:B------:R-:W-:Y:S05]  /*7dd0*/  BRA `(.L_x_154) ;  /* 0xffffffcc00407947 */ /* 0x000fea000383ffff */
.L_x_84:
[----:B------:R-:W-:-:S07]  /*7de0*/  MOV R0, UR4 ;  /* 0x0000000400007c02 */ /* 0x000fce0008000f00 */
.L_x_155:
[----:B-1----:R1:W4:Y:S02]  /*7df0*/  SYNCS.PHASECHK.TRANS64.TRYWAIT P0, [R0+URZ], R2 ;  /* 0x00000002000075a7 */ /* 0x00232400080011ff */
[----:B----4-:R-:W-:Y:S05]  /*7e00*/  @!P0 NANOSLEEP.SYNCS 0x989680 ;  /* 0x009896800000895d */ /* 0x010fea0003900000 */
[----:B------:R-:W4:Y:S02]  /*7e10*/  @!P0 SYNCS.PHASECHK.TRANS64 P0, [R0+URZ], R2 ;  /* 0x00000002000085a7 */ /* 0x000f2400080010ff */
[----:B----4-:R-:W-:Y:S05]  /*7e20*/  @!P0 BRA `(.L_x_155) ;  /* 0xfffffffc00f08947 */ /* 0x010fea000383ffff */
[----:B------:R-:W-:Y:S05]  /*7e30*/  BRA `(.L_x_156) ;  /* 0xffffffcc00d07947 */ /* 0x000fea000383ffff */
.L_x_85:
[----:B------:R-:W-:-:S07]  /*7e40*/  MOV R0, UR5 ;  /* 0x0000000500007c02 */ /* 0x000fce0008000f00 */
.L_x_157:
[----:B-1----:R1:W4:Y:S02]  /*7e50*/  SYNCS.PHASECHK.TRANS64.TRYWAIT P0, [R0+URZ], R2 ;  /* 0x00000002000075a7 */ /* 0x00232400080011ff */
[----:B----4-:R-:W-:Y:S05]  /*7e60*/  @!P0 NANOSLEEP.SYNCS 0x989680 ;  /* 0x009896800000895d */ /* 0x010fea0003900000 */
[----:B------:R-:W4:Y:S02]  /*7e70*/  @!P0 SYNCS.PHASECHK.TRANS64 P0, [R0+URZ], R2 ;  /* 0x00000002000085a7 */ /* 0x000f2400080010ff */
[----:B----4-:R-:W-:Y:S05]  /*7e80*/  @!P0 BRA `(.L_x_157) ;  /* 0xfffffffc00f08947 */ /* 0x010fea000383ffff */
[----:B------:R-:W-:Y:S05]  /*7e90*/  BRA `(.L_x_158) ;  /* 0xffffffcc00dc7947 */ /* 0x000fea000383ffff */
.L_x_87:
[----:B-1----:R1:W2:Y:S02]  /*7ea0*/  SYNCS.PHASECHK.TRANS64.TRYWAIT P0, [R0+URZ+0x80], R2 ;  /* 0x00008002000075a7 */ /* 0x0022a400080011ff */
[----:B--2---:R-:W-:Y:S05]  /*7eb0*/  @!P0 NANOSLEEP.SYNCS 0x989680 ;  /* 0x009896800000895d */ /* 0x004fea0003900000 */
[----:B------:R-:W2:Y:S02]  /*7ec0*/  @!P0 SYNCS.PHASECHK.TRANS64 P0, [R0+URZ+0x80], R2 ;  /* 0x00008002000085a7 */ /* 0x000ea400080010ff */
[----:B--2---:R-:W-:Y:S05]  /*7ed0*/  @!P0 BRA `(.L_x_87) ;  /* 0xfffffffc00f08947 */ /* 0x004fea000383ffff */
[----:B------:R-:W-:Y:S05]  /*7ee0*/  BRA `(.L_x_159) ;  /* 0xffffffd000c87947 */ /* 0x000fea000383ffff */
.L_x_97:
[----:B-1----:R1:W3:Y:S02]  /*7ef0*/  SYNCS.PHASECHK.TRANS64.TRYWAIT P1, [R2+URZ+0x40], R4 ;  /* 0x00004004020075a7 */ /* 0x0022e400080211ff */
[----:B---3--:R-:W-:Y:S05]  /*7f00*/  @!P1 NANOSLEEP.SYNCS 0x989680 ;  /* 0x009896800000995d */ /* 0x008fea0003900000 */
[----:B------:R-:W3:Y:S02]  /*7f10*/  @!P1 SYNCS.PHASECHK.TRANS64 P1, [R2+URZ+0x40], R4 ;  /* 0x00004004020095a7 */ /* 0x000ee400080210ff */
[----:B---3--:R-:W-:Y:S05]  /*7f20*/  @!P1 BRA `(.L_x_97) ;  /* 0xfffffffc00f09947 */ /* 0x008fea000383ffff */
[----:B------:R-:W-:Y:S05]  /*7f30*/  BRA `(.L_x_96) ;  /* 0xffffffe000387947 */ /* 0x000fea000383ffff */
.L_x_99:
[----:B-1----:R1:W2:Y:S02]  /*7f40*/  SYNCS.PHASECHK.TRANS64.TRYWAIT P0, [R27+URZ+0xa0], R3 ;  /* 0x0000a0031b0075a7 */ /* 0x0022a400080011ff */
[----:B--2---:R-:W-:Y:S05]  /*7f50*/  @!P0 NANOSLEEP.SYNCS 0x989680 ;  /* 0x009896800000895d */ /* 0x004fea0003900000 */
[----:B------:R-:W2:Y:S02]  /*7f60*/  @!P0 SYNCS.PHASECHK.TRANS64 P0, [R27+URZ+0xa0], R3 ;  /* 0x0000a0031b0085a7 */ /* 0x000ea400080010ff */
[----:B--2---:R-:W-:Y:S05]  /*7f70*/  @!P0 BRA `(.L_x_99) ;  /* 0xfffffffc00f08947 */ /* 0x004fea000383ffff */
[----:B------:R-:W-:Y:S05]  /*7f80*/  BRA `(.L_x_98) ;  /* 0xffffffe000887947 */ /* 0x000fea000383ffff */
.L_x_110:
[----:B-1----:R1:W2:Y:S02]  /*7f90*/  SYNCS.PHASECHK.TRANS64.TRYWAIT P0, [R2+URZ+0x40], R63 ;  /* 0x0000403f020075a7 */ /* 0x0022a400080011ff */
[----:B--2---:R-:W-:Y:S05]  /*7fa0*/  @!P0 NANOSLEEP.SYNCS 0x989680 ;  /* 0x009896800000895d */ /* 0x004fea0003900000 */
[----:B------:R-:W2:Y:S02]  /*7fb0*/  @!P0 SYNCS.PHASECHK.TRANS64 P0, [R2+URZ+0x40], R63 ;  /* 0x0000403f020085a7 */ /* 0x000ea400080010ff */
[----:B--2---:R-:W-:Y:S05]  /*7fc0*/  @!P0 BRA `(.L_x_110) ;  /* 0xfffffffc00f08947 */ /* 0x004fea000383ffff */
[----:B------:R-:W-:Y:S05]  /*7fd0*/  BRA `(.L_x_109) ;  /* 0xffffffe8009c7947 */ /* 0x000fea000383ffff */
        .weak           $__internal_0_$__cuda_sm10x_tcgen05_guardrail_trap_col_being_dealloced_not_returned_by_alloc
        .type           $__internal_0_$__cuda_sm10x_tcgen05_guardrail_trap_col_being_dealloced_not_returned_by_alloc,@function
        .size           $__internal_0_$__cuda_sm10x_tcgen05_guardrail_trap_col_being_dealloced_not_returned_by_alloc,($__internal_1_$__cuda_sm10x_tcgen05_guardrail_trap_phase_invalid_during_alloc - $__internal_0_$__cuda_sm10x_tcgen05_guardrail_trap_col_being_dealloced_not_returned_by_alloc)
$__internal_0_$__cuda_sm10x_tcgen05_guardrail_trap_col_being_dealloced_not_returned_by_alloc:
[----:B------:R-:W-:Y:S05]  /*7fe0*/  BPT.TRAP 0x1 ;  /* 0x000000040000795c */ /* 0x000fea0000300000 */
[----:B------:R-:W-:-:S04]  /*7ff0*/  HFMA2 R3, -RZ, RZ, 0, 0 ;  /* 0x00000000ff037431 */ /* 0x000fc800000001ff */
[----:B------:R-:W-:Y:S05]  /*8000*/  RET.REL.NODEC R2 `(_ZN7cutlass13device_kernelINS_4gemm6kernel13GemmUniversalIN4cute5tupleIJiiiiEEENS1_10collective13CollectiveMmaINS1_35MainloopSm100TmaUmmaWarpSpecializedILi4ELi2ELi4ENS5_IJNS4_1CILi2EEESB_NSA_ILi1EEEEEEEENS5_IJNSA_ILi64EEESF_NSA_ILi32EEEEEENS_10bfloat16_tENS5_IJlSC_lEEESI_SJ_NS4_8TiledMMAINS4_8MMA_AtomIJNS4_20SM100_MMA_F16BF16_SSISI_SI_fLi64ELi64ELNS4_4UMMA5MajorE0ELSO_0ELNSN_7ScaleInE0ELSP_0EEEEEENS4_6LayoutINS5_IJSC_SC_SC_EEENS5_IJNSA_ILi0EEESU_SU_EEEEENS5_IJNS4_10UnderscoreESX_SX_EEEEENS4_23SM90_TMA_LOAD_MULTICASTENS4_14ComposedLayoutINS4_7SwizzleILi2ELi4ELi3EEENS4_18smem_ptr_flag_bitsILi16EEENSS_INS5_IJNSA_ILi8EEESG_EEENS5_IJSG_SC_EEEEEEEvNS4_8identityES10_S1A_vS1B_EENS_8epilogue10collective18CollectiveEpilogueINS1D_23Sm100TmaWarpSpecializedILi3ELi2ELi16ELb1ELb0EEEJSH_NS5_IJNSS_ISF_SC_EENSS_ISG_SC_EEEEESI_SJ_SI_SJ_NS1D_6fusion15FusionCallbacksIS1H_NS1L_17LinearCombinationISI_fSI_fLNS_15FloatRoundStyleE2EEESH_S1K_JEEENS4_5SM1004TMEM4LOAD26SM100_TMEM_LOAD_16dp256b4xENS4_13SM90_TMA_LOADES1A_NS4_17SM75_U32x4_LDSM_NENS4_14SM90_TMA_STOREES1A_NS4_17SM90_U32x4_STSM_NENS4_39AutoVectorizingCopyWithAssumedAlignmentILi128EEEEEEvvEEEEvNT_6ParamsE) ;  /* 0xffffff7c02fc7950 */ /* 0x000fea0003c3ffff */
        .weak           $__internal_1_$__cuda_sm10x_tcgen05_guardrail_trap_phase_invalid_during_alloc
        .type           $__internal_1_$__cuda_sm10x_tcgen05_guardrail_trap_phase_invalid_during_alloc,@function
        .size           $__internal_1_$__cuda_sm10x_tcgen05_guardrail_trap_phase_invalid_during_alloc,($__internal_2_$__cuda_sm10x_tcgen05_guardrail_trap_unallocated_columns_being_dealloced - $__internal_1_$__cuda_sm10x_tcgen05_guardrail_trap_phase_invalid_during_alloc)
$__internal_1_$__cuda_sm10x_tcgen05_guardrail_trap_phase_invalid_during_alloc:
[----:B------:R-:W-:Y:S05]  /*8010*/  BPT.TRAP 0x1 ;  /* 0x000000040000795c */ /* 0x000fea0000300000 */
[----:B------:R-:W-:-:S04]  /*8020*/  MOV R5, 0x0 ;  /* 0x0000000000057802 */ /* 0x000fc80000000f00 */
[----:B------:R-:W-:Y:S05]  /*8030*/  RET.REL.NODEC R4 `(_ZN7cutlass13device_kernelINS_4gemm6kernel13GemmUniversalIN4cute5tupleIJiiiiEEENS1_10collective13CollectiveMmaINS1_35MainloopSm100TmaUmmaWarpSpecializedILi4ELi2ELi4ENS5_IJNS4_1CILi2EEESB_NSA_ILi1EEEEEEEENS5_IJNSA_ILi64EEESF_NSA_ILi32EEEEEENS_10bfloat16_tENS5_IJlSC_lEEESI_SJ_NS4_8TiledMMAINS4_8MMA_AtomIJNS4_20SM100_MMA_F16BF16_SSISI_SI_fLi64ELi64ELNS4_4UMMA5MajorE0ELSO_0ELNSN_7ScaleInE0ELSP_0EEEEEENS4_6LayoutINS5_IJSC_SC_SC_EEENS5_IJNSA_ILi0EEESU_SU_EEEEENS5_IJNS4_10UnderscoreESX_SX_EEEEENS4_23SM90_TMA_LOAD_MULTICASTENS4_14ComposedLayoutINS4_7SwizzleILi2ELi4ELi3EEENS4_18smem_ptr_flag_bitsILi16EEENSS_INS5_IJNSA_ILi8EEESG_EEENS5_IJSG_SC_EEEEEEEvNS4_8identityES10_S1A_vS1B_EENS_8epilogue10collective18CollectiveEpilogueINS1D_23Sm100TmaWarpSpecializedILi3ELi2ELi16ELb1ELb0EEEJSH_NS5_IJNSS_ISF_SC_EENSS_ISG_SC_EEEEESI_SJ_SI_SJ_NS1D_6fusion15FusionCallbacksIS1H_NS1L_17LinearCombinationISI_fSI_fLNS_15FloatRoundStyleE2EEESH_S1K_JEEENS4_5SM1004TMEM4LOAD26SM100_TMEM_LOAD_16dp256b4xENS4_13SM90_TMA_LOADES1A_NS4_17SM75_U32x4_LDSM_NENS4_14SM90_TMA_STOREES1A_NS4_17SM90_U32x4_STSM_NENS4_39AutoVectorizingCopyWithAssumedAlignmentILi128EEEEEEvvEEEEvNT_6ParamsE) ;  /* 0xffffff7c04f07950 */ /* 0x000fea0003c3ffff */
        .weak           $__internal_2_$__cuda_sm10x_tcgen05_guardrail_trap_unallocated_columns_being_dealloced
        .type           $__internal_2_$__cuda_sm10x_tcgen05_guardrail_trap_unallocated_columns_being_dealloced,@function
        .size           $__internal_2_$__cuda_sm10x_tcgen05_guardrail_trap_unallocated_columns_being_dealloced,(.L_x_161 - $__internal_2_$__cuda_sm10x_tcgen05_guardrail_trap_unallocated_columns_being_dealloced)
$__internal_2_$__cuda_sm10x_tcgen05_guardrail_trap_unallocated_columns_being_dealloced:
[----:B------:R-:W-:Y:S05]  /*8040*/  BPT.TRAP 0x1 ;  /* 0x000000040000795c */ /* 0x000fea0000300000 */
[----:B------:R-:W-:-:S04]  /*8050*/  HFMA2 R3, -RZ, RZ, 0, 0 ;  /* 0x00000000ff037431 */ /* 0x000fc800000001ff */
[----:B------:R-:W-:Y:S05]  /*8060*/  RET.REL.NODEC R2 `(_ZN7cutlass13device_kernelINS_4gemm6kernel13GemmUniversalIN4cute5tupleIJiiiiEEENS1_10collective13CollectiveMmaINS1_35MainloopSm100TmaUmmaWarpSpecializedILi4ELi2ELi4ENS5_IJNS4_1CILi2EEESB_NSA_ILi1EEEEEEEENS5_IJNSA_ILi64EEESF_NSA_ILi32EEEEEENS_10bfloat16_tENS5_IJlSC_lEEESI_SJ_NS4_8TiledMMAINS4_8MMA_AtomIJNS4_20SM100_MMA_F16BF16_SSISI_SI_fLi64ELi64ELNS4_4UMMA5MajorE0ELSO_0ELNSN_7ScaleInE0ELSP_0EEEEEENS4_6LayoutINS5_IJSC_SC_SC_EEENS5_IJNSA_ILi0EEESU_SU_EEEEENS5_IJNS4_10UnderscoreESX_SX_EEEEENS4_23SM90_TMA_LOAD_MULTICASTENS4_14ComposedLayoutINS4_7SwizzleILi2ELi4ELi3EEENS4_18smem_ptr_flag_bitsILi16EEENSS_INS5_IJNSA_ILi8EEESG_EEENS5_IJSG_SC_EEEEEEEvNS4_8identityES10_S1A_vS1B_EENS_8epilogue10collective18CollectiveEpilogueINS1D_23Sm100TmaWarpSpecializedILi3ELi2ELi16ELb1ELb0EEEJSH_NS5_IJNSS_ISF_SC_EENSS_ISG_SC_EEEEESI_SJ_SI_SJ_NS1D_6fusion15FusionCallbacksIS1H_NS1L_17LinearCombinationISI_fSI_fLNS_15FloatRoundStyleE2EEESH_S1K_JEEENS4_5SM1004TMEM4LOAD26SM100_TMEM_LOAD_16dp256b4xENS4_13SM90_TMA_LOADES1A_NS4_17SM75_U32x4_LDSM_NENS4_14SM90_TMA_STOREES1A_NS4_17SM90_U32x4_STSM_NENS4_39AutoVectorizingCopyWithAssumedAlignmentILi128EEEEEEvvEEEEvNT_6ParamsE) ;  /* 0xffffff7c02e47950 */ /* 0x000fea0003c3ffff */
.L_x_160:
[----:B------:R-:W-:-:S00]  /*8070*/  BRA `(.L_x_160) ;  /* 0xfffffffc00fc7947 */ /* 0x000fc0000383ffff */
[----:B------:R-:W-:-:S00]  /*8080*/  NOP ;  /* 0x0000000000007918 */ /* 0x000fc00000000000 */
[----:B------:R-:W-:-:S00]  /*8090*/  NOP ;  /* 0x0000000000007918 */ /* 0x000fc00000000000 */
[----:B------:R-:W-:-:S00]  /*80a0*/  NOP ;  /* 0x0000000000007918 */ /* 0x000fc00000000000 */
[----:B------:R-:W-:-:S00]  /*80b0*/  NOP ;  /* 0x0000000000007918 */ /* 0x000fc00000000000 */
[----:B------:R-:W-:-:S00]  /*80c0*/  NOP ;  /* 0x0000000000007918 */ /* 0x000fc00000000000 */
[----:B------:R-:W-:-:S00]  /*80d0*/  NOP ;  /* 0x0000000000007918 */ /* 0x000fc00000000000 */
[----:B------:R-:W-:-:S00]  /*80e0*/  NOP ;  /* 0x0000000000007918 */ /* 0x000fc00000000000 */
[----:B------:R-:W-:-:S00]  /*80f0*/  NOP ;  /* 0x0000000000007918 */ /* 0x000fc00000000000 */
.L_x_161:


//--------------------- .nv.global.init           --------------------------
	.section	.nv.global.init,"aw",@progbits
.nv.global.init:
	.type		$str$27,@object
	.size		$str$27,($str$28 - $str$27)
$str$27:
        /*0000*/ 	.byte	0x28, 0x61, 0x64, 0x64, 0x72, 0x65, 0x73, 0x73, 0x20, 0x26, 0x20, 0x6d, 0x61, 0x73, 0x6b, 0x29
        /*0010*/ 	.byte	0x20, 0x3d, 0x3d, 0x20, 0x30, 0x00
	.type		$str$28,@object
	.size		$str$28,($str$26 - $str$28)
$str$28:
        /*0016*/ 	.byte	0x2f, 0x74, 0x6d, 0x70, 0x2f, 0x63, 0x75, 0x74, 0x6c, 0x61, 0x73, 0x73, 0x5f, 0x73, 0x77, 0x65
        /*0026*/ 	.byte	0x65, 0x70, 0x5f, 0x73, 0x72, 0x63, 0x2f, 0x69, 0x6e, 0x63, 0x6c, 0x75, 0x64, 0x65, 0x2f, 0x63
        /*0036*/ 	.byte	0x75, 0x74, 0x65, 0x2f, 0x70, 0x6f, 0x69, 0x6e, 0x74, 0x65, 0x72, 0x5f, 0x66, 0x6c, 0x61, 0x67
        /*0046*/ 	.byte	0x67, 0x65, 0x64, 0x2e, 0x68, 0x70, 0x70, 0x00
	.type		$str$26,@object
	.size		$str$26,($str$25 - $str$26)
$str$26:
        /*004e*/ 	.byte	0x2f, 0x74, 0x6d, 0x70, 0x2f, 0x63, 0x75, 0x74, 0x6c, 0x61, 0x73, 0x73, 0x5f, 0x73, 0x77, 0x65
        /*005e*/ 	.byte	0x65, 0x70, 0x5f, 0x73, 0x72, 0x63, 0x2f, 0x69, 0x6e, 0x63, 0x6c, 0x75, 0x64, 0x65, 0x2f, 0x63
        /*006e*/ 	.byte	0x75, 0x74, 0x65, 0x2f, 0x61, 0x74, 0x6f, 0x6d, 0x2f, 0x63, 0x6f, 0x70, 0x79, 0x5f, 0x74, 0x72
        /*007e*/ 	.byte	0x61, 0x69, 0x74, 0x73, 0x5f, 0x73, 0x6d, 0x31, 0x30, 0x30, 0x2e, 0x68, 0x70, 0x70, 0x00
	.type		$str$25,@object
	.size		$str$25,(__unnamed_1 - $str$25)
$str$25:
        /*008d*/ 	.byte	0x28, 0x28, 0x75, 0x69, 0x6e, 0x74, 0x33, 0x32, 0x5f, 0x74, 0x28, 0x74, 0x68, 0x72, 0x65, 0x61
        /*009d*/ 	.byte	0x64, 0x49, 0x64, 0x78, 0x2e, 0x78, 0x29, 0x20, 0x2f, 0x20, 0x33, 0x32, 0x29, 0x20, 0x25, 0x20
        /*00ad*/ 	.byte	0x34, 0x29, 0x20, 0x3d, 0x3d, 0x20, 0x28, 0x28, 0x28, 0x74, 0x6d, 0x65, 0x6d, 0x5f, 0x61, 0x64
        /*00bd*/ 	.byte	0x64, 0x72, 0x20, 0x3e, 0x3e, 0x20, 0x31, 0x36, 0x29, 0x20, 0x2f, 0x20, 0x33, 0x32, 0x29, 0x20
        /*00cd*/ 	.byte	0x25, 0x20, 0x34, 0x29, 0x00
	.type		__unnamed_1,@object
	.size		__unnamed_1,(__unnamed_2 - __unnamed_1)
__unnamed_1:
        /*00d2*/ 	.byte	0x61, 0x75, 0x74, 0x6f, 0x20, 0x63, 0x75, 0x74, 0x65, 0x3a, 0x3a, 0x61, 0x73, 0x5f, 0x70, 0x6f
        /* <DEDUP_REMOVED lines=24> */
        /*0262*/ 	.byte	0x30, 0x34, 0x38, 0x3e, 0x3e, 0x3e, 0x3e, 0x5d, 0x00
	.type		__unnamed_2,@object
	.size		__unnamed_2,(.L_2 - __unnamed_2)
__unnamed_2:
        /* <DEDUP_REMOVED lines=45> */
        /*053b*/ 	.byte	0x3e, 0x3e, 0x3e, 0x5d, 0x00
.L_2:


//--------------------- .nv.shared._ZN7cutlass13device_kernelINS_4gemm6kernel13GemmUniversalIN4cute5tupleIJiiiiEEENS1_10collective13CollectiveMmaINS1_35MainloopSm100TmaUmmaWarpSpecializedILi4ELi2ELi4ENS5_IJNS4_1CILi2EEESB_NSA_ILi1EEEEEEEENS5_IJNSA_ILi64EEESF_NSA_ILi32EEEEEENS_10bfloat16_tENS5_IJlSC_lEEESI_SJ_NS4_8TiledMMAINS4_8MMA_AtomIJNS4_20SM100_MMA_F16BF16_SSISI_SI_fLi64ELi64ELNS4_4UMMA5MajorE0ELSO_0ELNSN_7ScaleInE0ELSP_0EEEEEENS4_6LayoutINS5_IJSC_SC_SC_EEENS5_IJNSA_ILi0EEESU_SU_EEEEENS5_IJNS4_10UnderscoreESX_SX_EEEEENS4_23SM90_TMA_LOAD_MULTICASTENS4_14ComposedLayoutINS4_7SwizzleILi2ELi4ELi3EEENS4_18smem_ptr_flag_bitsILi16EEENSS_INS5_IJNSA_ILi8EEESG_EEENS5_IJSG_SC_EEEEEEEvNS4_8identityES10_S1A_vS1B_EENS_8epilogue10collective18CollectiveEpilogueINS1D_23Sm100TmaWarpSpecializedILi3ELi2ELi16ELb1ELb0EEEJSH_NS5_IJNSS_ISF_SC_EENSS_ISG_SC_EEEEESI_SJ_SI_SJ_NS1D_6fusion15FusionCallbacksIS1H_NS1L_17LinearCombinationISI_fSI_fLNS_15FloatRoundStyleE2EEESH_S1K_JEEENS4_5SM1004TMEM4LOAD26SM100_TMEM_LOAD_16dp256b4xENS4_13SM90_TMA_LOADES1A_NS4_17SM75_U32x4_LDSM_NENS4_14SM90_TMA_STOREES1A_NS4_17SM90_U32x4_STSM_NENS4_39AutoVectorizingCopyWithAssumedAlignmentILi128EEEEEEvvEEEEvNT_6ParamsE --------------------------
	.section	.nv.shared._ZN7cutlass13device_kernelINS_4gemm6kernel13GemmUniversalIN4cute5tupleIJiiiiEEENS1_10collective13CollectiveMmaINS1_35MainloopSm100TmaUmmaWarpSpecializedILi4ELi2ELi4ENS5_IJNS4_1CILi2EEESB_NSA_ILi1EEEEEEEENS5_IJNSA_ILi64EEESF_NSA_ILi32EEEEEENS_10bfloat16_tENS5_IJlSC_lEEESI_SJ_NS4_8TiledMMAINS4_8MMA_AtomIJNS4_20SM100_MMA_F16BF16_SSISI_SI_fLi64ELi64ELNS4_4UMMA5MajorE0ELSO_0ELNSN_7ScaleInE0ELSP_0EEEEEENS4_6LayoutINS5_IJSC_SC_SC_EEENS5_IJNSA_ILi0EEESU_SU_EEEEENS5_IJNS4_10UnderscoreESX_SX_EEEEENS4_23SM90_TMA_LOAD_MULTICASTENS4_14ComposedLayoutINS4_7SwizzleILi2ELi4ELi3EEENS4_18smem_ptr_flag_bitsILi16EEENSS_INS5_IJNSA_ILi8EEESG_EEENS5_IJSG_SC_EEEEEEEvNS4_8identityES10_S1A_vS1B_EENS_8epilogue10collective18CollectiveEpilogueINS1D_23Sm100TmaWarpSpecializedILi3ELi2ELi16ELb1ELb0EEEJSH_NS5_IJNSS_ISF_SC_EENSS_ISG_SC_EEEEESI_SJ_SI_SJ_NS1D_6fusion15FusionCallbacksIS1H_NS1L_17LinearCombinationISI_fSI_fLNS_15FloatRoundStyleE2EEESH_S1K_JEEENS4_5SM1004TMEM4LOAD26SM100_TMEM_LOAD_16dp256b4xENS4_13SM90_TMA_LOADES1A_NS4_17SM75_U32x4_LDSM_NENS4_14SM90_TMA_STOREES1A_NS4_17SM90_U32x4_STSM_NENS4_39AutoVectorizingCopyWithAssumedAlignmentILi128EEEEEEvvEEEEvNT_6ParamsE,"aw",@nobits
	.sectionflags	@""
	.align	16
	.zero		1024


//--------------------- .nv.shared.reserved.0     --------------------------
	.section	.nv.shared.reserved.0,"aw",@nobits
	.weak		__nv_reservedSMEM_offset_0_alias
	.size		__nv_reservedSMEM_offset_0_alias, 0, 64
	.other		__nv_reservedSMEM_offset_0_alias,@"STO_CUDA_RESERVED_SHARED STV_DEFAULT"
__nv_reservedSMEM_offset_0_alias:
	.zero		0
.nv.shared.reserved.0:
	.zero		64
	.weak		__nv_reservedSMEM_tcgen05_partition
	.type		__nv_reservedSMEM_tcgen05_partition,@object
	.size		__nv_reservedSMEM_tcgen05_partition,(.L_0 - __nv_reservedSMEM_tcgen05_partition)
__nv_reservedSMEM_tcgen05_partition:
	.zero		32
.L_0:


//--------------------- .nv.global                --------------------------
	.section	.nv.global,"aw",@nobits
.nv.global:
	.type		_ZN39_INTERNAL_56fe1b74_4_k_cu_306e50bf_74844cute1_E,@object
	.size		_ZN39_INTERNAL_56fe1b74_4_k_cu_306e50bf_74844cute1_E,(_ZN39_INTERNAL_56fe1b74_4_k_cu_306e50bf_74844cuda3std3__45__cpo6cbeginE - _ZN39_INTERNAL_56fe1b74_4_k_cu_306e50bf_74844cute1_E)
_ZN39_INTERNAL_56fe1b74_4_k_cu_306e50bf_74844cute1_E:
	.zero		1
	.type		_ZN39_INTERNAL_56fe1b74_4_k_cu_306e50bf_74844cuda3std3__45__cpo6cbeginE,@object
	.size		_ZN39_INTERNAL_56fe1b74_4_k_cu_306e50bf_74844cuda3std3__45__cpo6cbeginE,(_ZN39_INTERNAL_56fe1b74_4_k_cu_306e50bf_74844cuda3std3__48in_placeE - _ZN39_INTERNAL_56fe1b74_4_k_cu_306e50bf_74844cuda3std3__45__cpo6cbeginE)
_ZN39_INTERNAL_56fe1b74_4_k_cu_306e50bf_74844cuda3std3__45__cpo6cbeginE:
	.zero		1
	.type		_ZN39_INTERNAL_56fe1b74_4_k_cu_306e50bf_74844cuda3std3__48in_placeE,@object
	.size		_ZN39_INTERNAL_56fe1b74_4_k_cu_306e50bf_74844cuda3std3__48in_placeE,(_ZN39_INTERNAL_56fe1b74_4_k_cu_306e50bf_74844cuda3std6ranges3__45__cpo9iter_moveE - _ZN39_INTERNAL_56fe1b74_4_k_cu_306e50bf_74844cuda3std3__48in_placeE)
_ZN39_INTERNAL_56fe1b74_4_k_cu_306e50bf_74844cuda3std3__48in_placeE:
	.zero		1
	.type		_ZN39_INTERNAL_56fe1b74_4_k_cu_306e50bf_74844cuda3std6ranges3__45__cpo9iter_moveE,@object
	.size		_ZN39_INTERNAL_56fe1b74_4_k_cu_306e50bf_74844cuda3std6ranges3__45__cpo9iter_moveE,(_ZN39_INTERNAL_56fe1b74_4_k_cu_306e50bf_74844cuda3std3__45__cpo5beginE - _ZN39_INTERNAL_56fe1b74_4_k_cu_306e50bf_74844cuda3std6ranges3__45__cpo9iter_moveE)
_ZN39_INTERNAL_56fe1b74_4_k_cu_306e50bf_74844cuda3std6ranges3__45__cpo9iter_moveE:
	.zero		1
	.type		_ZN39_INTERNAL_56fe1b74_4_k_cu_306e50bf_74844cuda3std3__45__cpo5beginE,@object
	.size		_ZN39_INTERNAL_56fe1b74_4_k_cu_306e50bf_74844cuda3std3__45__cpo5beginE,(_ZN39_INTERNAL_56fe1b74_4_k_cu_306e50bf_74844cuda3std3__441_GLOBAL__N__56fe1b74_4_k_cu_306e50bf_74846ignoreE - _ZN39_INTERNAL_56fe1b74_4_k_cu_306e50bf_74844cuda3std3__45__cpo5beginE)
_ZN39_INTERNAL_56fe1b74_4_k_cu_306e50bf_74844cuda3std3__45__cpo5beginE:
	.zero		1
	.type		_ZN39_INTERNAL_56fe1b74_4_k_cu_306e50bf_74844cuda3std3__441_GLOBAL__N__56fe1b74_4_k_cu_306e50bf_74846ignoreE,@object
	.size		_ZN39_INTERNAL_56fe1b74_4_k_cu_306e50bf_74844cuda3std3__441_GLOBAL__N__56fe1b74_4_k_cu_306e50bf_74846ignoreE,(_ZN39_INTERNAL_56fe1b74_4_k_cu_306e50bf_74844cute7productE - _ZN39_INTERNAL_56fe1b74_4_k_cu_306e50bf_74844cuda3std3__441_GLOBAL__N__56fe1b74_4_k_cu_306e50bf_74846ignoreE)
_ZN39_INTERNAL_56fe1b74_4_k_cu_306e50bf_74844cuda3std3__441_GLOBAL__N__56fe1b74_4_k_cu_306e50bf_74846ignoreE:
	.zero		1
	.type		_ZN39_INTERNAL_56fe1b74_4_k_cu_306e50bf_74844cute7productE,@object
	.size		_ZN39_INTERNAL_56fe1b74_4_k_cu_306e50bf_74844cute7productE,(_ZN39_INTERNAL_56fe1b74_4_k_cu_306e50bf_74844cuda3std3__45__cpo3endE - _ZN39_INTERNAL_56fe1b74_4_k_cu_306e50bf_74844cute7productE)
_ZN39_INTERNAL_56fe1b74_4_k_cu_306e50bf_74844cute7productE:
	.zero		1
	.type		_ZN39_INTERNAL_56fe1b74_4_k_cu_306e50bf_74844cuda3std3__45__cpo3endE,@object
	.size		_ZN39_INTERNAL_56fe1b74_4_k_cu_306e50bf_74844cuda3std3__45__cpo3endE,(_ZN39_INTERNAL_56fe1b74_4_k_cu_306e50bf_74844cuda3std3__419piecewise_constructE - _ZN39_INTERNAL_56fe1b74_4_k_cu_306e50bf_74844cuda3std3__45__cpo3endE)
_ZN39_INTERNAL_56fe1b74_4_k_cu_306e50bf_74844cuda3std3__45__cpo3endE:
	.zero		1
	.type		_ZN39_INTERNAL_56fe1b74_4_k_cu_306e50bf_74844cuda3std3__419piecewise_constructE,@object
	.size		_ZN39_INTERNAL_56fe1b74_4_k_cu_306e50bf_74844cuda3std3__419piecewise_constructE,(_ZN39_INTERNAL_56fe1b74_4_k_cu_306e50bf_74844cuda3std3__45__cpo4cendE - _ZN39_INTERNAL_56fe1b74_4_k_cu_306e50bf_74844cuda3std3__419piecewise_constructE)
_ZN39_INTERNAL_56fe1b74_4_k_cu_306e50bf_74844cuda3std3__419piecewise_constructE:
	.zero		1
	.type		_ZN39_INTERNAL_56fe1b74_4_k_cu_306e50bf_74844cuda3std3__45__cpo4cendE,@object
	.size		_ZN39_INTERNAL_56fe1b74_4_k_cu_306e50bf_74844cuda3std3__45__cpo4cendE,(_ZN39_INTERNAL_56fe1b74_4_k_cu_306e50bf_74844cuda3std6ranges3__45__cpo4swapE - _ZN39_INTERNAL_56fe1b74_4_k_cu_306e50bf_74844cuda3std3__45__cpo4cendE)
_ZN39_INTERNAL_56fe1b74_4_k_cu_306e50bf_74844cuda3std3__45__cpo4cendE:
	.zero		1
	.type		_ZN39_INTERNAL_56fe1b74_4_k_cu_306e50bf_74844cuda3std6ranges3__45__cpo4swapE,@object
	.size		_ZN39_INTERNAL_56fe1b74_4_k_cu_306e50bf_74844cuda3std6ranges3__45__cpo4swapE,(.L_10 - _ZN39_INTERNAL_56fe1b74_4_k_cu_306e50bf_74844cuda3std6ranges3__45__cpo4swapE)
_ZN39_INTERNAL_56fe1b74_4_k_cu_306e50bf_74844cuda3std6ranges3__45__cpo4swapE:
	.zero		1
.L_10:


//--------------------- .nv.constant0._ZN7cutlass13device_kernelINS_4gemm6kernel13GemmUniversalIN4cute5tupleIJiiiiEEENS1_10collective13CollectiveMmaINS1_35MainloopSm100TmaUmmaWarpSpecializedILi4ELi2ELi4ENS5_IJNS4_1CILi2EEESB_NSA_ILi1EEEEEEEENS5_IJNSA_ILi64EEESF_NSA_ILi32EEEEEENS_10bfloat16_tENS5_IJlSC_lEEESI_SJ_NS4_8TiledMMAINS4_8MMA_AtomIJNS4_20SM100_MMA_F16BF16_SSISI_SI_fLi64ELi64ELNS4_4UMMA5MajorE0ELSO_0ELNSN_7ScaleInE0ELSP_0EEEEEENS4_6LayoutINS5_IJSC_SC_SC_EEENS5_IJNSA_ILi0EEESU_SU_EEEEENS5_IJNS4_10UnderscoreESX_SX_EEEEENS4_23SM90_TMA_LOAD_MULTICASTENS4_14ComposedLayoutINS4_7SwizzleILi2ELi4ELi3EEENS4_18smem_ptr_flag_bitsILi16EEENSS_INS5_IJNSA_ILi8EEESG_EEENS5_IJSG_SC_EEEEEEEvNS4_8identityES10_S1A_vS1B_EENS_8epilogue10collective18CollectiveEpilogueINS1D_23Sm100TmaWarpSpecializedILi3ELi2ELi16ELb1ELb0EEEJSH_NS5_IJNSS_ISF_SC_EENSS_ISG_SC_EEEEESI_SJ_SI_SJ_NS1D_6fusion15FusionCallbacksIS1H_NS1L_17LinearCombinationISI_fSI_fLNS_15FloatRoundStyleE2EEESH_S1K_JEEENS4_5SM1004TMEM4LOAD26SM100_TMEM_LOAD_16dp256b4xENS4_13SM90_TMA_LOADES1A_NS4_17SM75_U32x4_LDSM_NENS4_14SM90_TMA_STOREES1A_NS4_17SM90_U32x4_STSM_NENS4_39AutoVectorizingCopyWithAssumedAlignmentILi128EEEEEEvvEEEEvNT_6ParamsE --------------------------
	.section	.nv.constant0._ZN7cutlass13device_kernelINS_4gemm6kernel13GemmUniversalIN4cute5tupleIJiiiiEEENS1_10collective13CollectiveMmaINS1_35MainloopSm100TmaUmmaWarpSpecializedILi4ELi2ELi4ENS5_IJNS4_1CILi2EEESB_NSA_ILi1EEEEEEEENS5_IJNSA_ILi64EEESF_NSA_ILi32EEEEEENS_10bfloat16_tENS5_IJlSC_lEEESI_SJ_NS4_8TiledMMAINS4_8MMA_AtomIJNS4_20SM100_MMA_F16BF16_SSISI_SI_fLi64ELi64ELNS4_4UMMA5MajorE0ELSO_0ELNSN_7ScaleInE0ELSP_0EEEEEENS4_6LayoutINS5_IJSC_SC_SC_EEENS5_IJNSA_ILi0EEESU_SU_EEEEENS5_IJNS4_10UnderscoreESX_SX_EEEEENS4_23SM90_TMA_LOAD_MULTICASTENS4_14ComposedLayoutINS4_7SwizzleILi2ELi4ELi3EEENS4_18smem_ptr_flag_bitsILi16EEENSS_INS5_IJNSA_ILi8EEESG_EEENS5_IJSG_SC_EEEEEEEvNS4_8identityES10_S1A_vS1B_EENS_8epilogue10collective18CollectiveEpilogueINS1D_23Sm100TmaWarpSpecializedILi3ELi2ELi16ELb1ELb0EEEJSH_NS5_IJNSS_ISF_SC_EENSS_ISG_SC_EEEEESI_SJ_SI_SJ_NS1D_6fusion15FusionCallbacksIS1H_NS1L_17LinearCombinationISI_fSI_fLNS_15FloatRoundStyleE2EEESH_S1K_JEEENS4_5SM1004TMEM4LOAD26SM100_TMEM_LOAD_16dp256b4xENS4_13SM90_TMA_LOADES1A_NS4_17SM75_U32x4_LDSM_NENS4_14SM90_TMA_STOREES1A_NS4_17SM90_U32x4_STSM_NENS4_39AutoVectorizingCopyWithAssumedAlignmentILi128EEEEEEvvEEEEvNT_6ParamsE,"a",@progbits
	.sectionflags	@""
	.align	4
.nv.constant0._ZN7cutlass13device_kernelINS_4gemm6kernel13GemmUniversalIN4cute5tupleIJiiiiEEENS1_10collective13CollectiveMmaINS1_35MainloopSm100TmaUmmaWarpSpecializedILi4ELi2ELi4ENS5_IJNS4_1CILi2EEESB_NSA_ILi1EEEEEEEENS5_IJNSA_ILi64EEESF_NSA_ILi32EEEEEENS_10bfloat16_tENS5_IJlSC_lEEESI_SJ_NS4_8TiledMMAINS4_8MMA_AtomIJNS4_20SM100_MMA_F16BF16_SSISI_SI_fLi64ELi64ELNS4_4UMMA5MajorE0ELSO_0ELNSN_7ScaleInE0ELSP_0EEEEEENS4_6LayoutINS5_IJSC_SC_SC_EEENS5_IJNSA_ILi0EEESU_SU_EEEEENS5_IJNS4_10UnderscoreESX_SX_EEEEENS4_23SM90_TMA_LOAD_MULTICASTENS4_14ComposedLayoutINS4_7SwizzleILi2ELi4ELi3EEENS4_18smem_ptr_flag_bitsILi16EEENSS_INS5_IJNSA_ILi8EEESG_EEENS5_IJSG_SC_EEEEEEEvNS4_8identityES10_S1A_vS1B_EENS_8epilogue10collective18CollectiveEpilogueINS1D_23Sm100TmaWarpSpecializedILi3ELi2ELi16ELb1ELb0EEEJSH_NS5_IJNSS_ISF_SC_EENSS_ISG_SC_EEEEESI_SJ_SI_SJ_NS1D_6fusion15FusionCallbacksIS1H_NS1L_17LinearCombinationISI_fSI_fLNS_15FloatRoundStyleE2EEESH_S1K_JEEENS4_5SM1004TMEM4LOAD26SM100_TMEM_LOAD_16dp256b4xENS4_13SM90_TMA_LOADES1A_NS4_17SM75_U32x4_LDSM_NENS4_14SM90_TMA_STOREES1A_NS4_17SM90_U32x4_STSM_NENS4_39AutoVectorizingCopyWithAssumedAlignmentILi128EEEEEEvvEEEEvNT_6ParamsE:
	.zero		2944


//--------------------- SYMBOLS --------------------------

	.type		.nv.reservedSmem.offset0,@object
	.size		.nv.reservedSmem.offset0,0x4
	.type		.nv.reservedSmem.cap,@object
	.size		.nv.reservedSmem.cap,0x4
	.type		__assertfail,@function
